	.target	sm_90a

	.elftype	@"ET_EXEC"


//--------------------- .note.nv.tkinfo           --------------------------
	.section	.note.nv.tkinfo,"",@"SHT_NOTE"
	.sectionflags	@"SHF_NOTE_NV_TKINFO"
	.tkinfo
        /*0018*/ 	.word	0x00000002
        /*0030*/ 	.string	""
        /*0030*/ 	.string	"ptxas"
        /*0030*/ 	.string	"Cuda compilation tools, release 13.0, V13.0.88"
        /*0030*/ 	.string	"Build cuda_13.0.r13.0/compiler.36424714_0"
        /*0030*/ 	.string	"-arch sm_90a -m 64 "



//--------------------- .note.nv.cuinfo           --------------------------
	.section	.note.nv.cuinfo,"",@"SHT_NOTE"
	.sectionflags	@"SHF_NOTE_NV_CUINFO"
        /*0018*/ 	.short	0x0002
        /*001a*/ 	.short	0x005a
        /*001c*/ 	.short	0x0082
	.zero		2


//--------------------- .nv.info                  --------------------------
	.section	.nv.info,"",@"SHT_CUDA_INFO"
	.align	4


	//----- nvinfo : EIATTR_REGCOUNT
	.align		4
        /*0000*/ 	.byte	0x04, 0x2f
        /*0002*/ 	.short	(.L_12 - .L_11)
	.align		4
.L_11:
        /*0004*/ 	.word	index@(_ZN7cutlass13device_kernelINS_4gemm6kernel13GemmUniversalIN4cute5tupleIJiiiiEEENS1_10collective13CollectiveMmaINS1_37MainloopSm90TmaGmmaWarpSpecializedFP8ILi4ENS5_IJNS4_1CILi1EEESB_SB_EEENS1_35KernelTmaWarpSpecializedCooperativeEEENS5_IJNSA_ILi256EEENSA_ILi64EEENSA_ILi128EEEEEENS_12float_e5m2_tENS5_IJlSB_lEEESJ_SK_NS4_8TiledMMAINS4_8MMA_AtomIJNS4_4SM904GMMA30MMA_64x64x32_F32E5M2E5M2_SS_TNILNSO_7ScaleInE1ELSQ_1EEEEEENS4_6LayoutINS5_IJNSA_ILi2EEESB_SB_EEENS5_IJSB_NSA_ILi0EEESW_EEEEENS5_IJNS4_10UnderscoreESZ_SZ_EEEEENS4_13SM90_TMA_LOADENS4_14ComposedLayoutINS4_7SwizzleILi3ELi4ELi3EEENS4_18smem_ptr_flag_bitsILi8EEENST_INS5_IJNSA_ILi8EEESH_EEENS5_IJSH_SB_EEEEEEEvNS4_8identityES12_S1C_vS1D_EENS_8epilogue10collective6detail29Sm90TmaWarpSpecializedAdapterINS1G_15DefaultEpilogueISJ_SK_SK_NS1F_6thread17LinearCombinationISJ_Li1EffLNS1K_9ScaleType4KindE0ELNS_15FloatRoundStyleE2ESJ_EENS1_15EpilogueDefaultEEEEEvvEEEEvNT_6ParamsE)
        /*0008*/ 	.word	0x000000a8


	//----- nvinfo : EIATTR_FRAME_SIZE
	.align		4
.L_12:
        /*000c*/ 	.byte	0x04, 0x11
        /*000e*/ 	.short	(.L_14 - .L_13)
	.align		4
.L_13:
        /*0010*/ 	.word	index@(_ZN7cutlass13device_kernelINS_4gemm6kernel13GemmUniversalIN4cute5tupleIJiiiiEEENS1_10collective13CollectiveMmaINS1_37MainloopSm90TmaGmmaWarpSpecializedFP8ILi4ENS5_IJNS4_1CILi1EEESB_SB_EEENS1_35KernelTmaWarpSpecializedCooperativeEEENS5_IJNSA_ILi256EEENSA_ILi64EEENSA_ILi128EEEEEENS_12float_e5m2_tENS5_IJlSB_lEEESJ_SK_NS4_8TiledMMAINS4_8MMA_AtomIJNS4_4SM904GMMA30MMA_64x64x32_F32E5M2E5M2_SS_TNILNSO_7ScaleInE1ELSQ_1EEEEEENS4_6LayoutINS5_IJNSA_ILi2EEESB_SB_EEENS5_IJSB_NSA_ILi0EEESW_EEEEENS5_IJNS4_10UnderscoreESZ_SZ_EEEEENS4_13SM90_TMA_LOADENS4_14ComposedLayoutINS4_7SwizzleILi3ELi4ELi3EEENS4_18smem_ptr_flag_bitsILi8EEENST_INS5_IJNSA_ILi8EEESH_EEENS5_IJSH_SB_EEEEEEEvNS4_8identityES12_S1C_vS1D_EENS_8epilogue10collective6detail29Sm90TmaWarpSpecializedAdapterINS1G_15DefaultEpilogueISJ_SK_SK_NS1F_6thread17LinearCombinationISJ_Li1EffLNS1K_9ScaleType4KindE0ELNS_15FloatRoundStyleE2ESJ_EENS1_15EpilogueDefaultEEEEEvvEEEEvNT_6ParamsE)
        /*0014*/ 	.word	0x00000000


	//----- nvinfo : EIATTR_MIN_STACK_SIZE
	.align		4
.L_14:
        /*0018*/ 	.byte	0x04, 0x12
        /*001a*/ 	.short	(.L_16 - .L_15)
	.align		4
.L_15:
        /*001c*/ 	.word	index@(_ZN7cutlass13device_kernelINS_4gemm6kernel13GemmUniversalIN4cute5tupleIJiiiiEEENS1_10collective13CollectiveMmaINS1_37MainloopSm90TmaGmmaWarpSpecializedFP8ILi4ENS5_IJNS4_1CILi1EEESB_SB_EEENS1_35KernelTmaWarpSpecializedCooperativeEEENS5_IJNSA_ILi256EEENSA_ILi64EEENSA_ILi128EEEEEENS_12float_e5m2_tENS5_IJlSB_lEEESJ_SK_NS4_8TiledMMAINS4_8MMA_AtomIJNS4_4SM904GMMA30MMA_64x64x32_F32E5M2E5M2_SS_TNILNSO_7ScaleInE1ELSQ_1EEEEEENS4_6LayoutINS5_IJNSA_ILi2EEESB_SB_EEENS5_IJSB_NSA_ILi0EEESW_EEEEENS5_IJNS4_10UnderscoreESZ_SZ_EEEEENS4_13SM90_TMA_LOADENS4_14ComposedLayoutINS4_7SwizzleILi3ELi4ELi3EEENS4_18smem_ptr_flag_bitsILi8EEENST_INS5_IJNSA_ILi8EEESH_EEENS5_IJSH_SB_EEEEEEEvNS4_8identityES12_S1C_vS1D_EENS_8epilogue10collective6detail29Sm90TmaWarpSpecializedAdapterINS1G_15DefaultEpilogueISJ_SK_SK_NS1F_6thread17LinearCombinationISJ_Li1EffLNS1K_9ScaleType4KindE0ELNS_15FloatRoundStyleE2ESJ_EENS1_15EpilogueDefaultEEEEEvvEEEEvNT_6ParamsE)
        /*0020*/ 	.word	0x00000000
.L_16:


//--------------------- .nv.compat                --------------------------
	.section	.nv.compat,"",@"SHT_CUDA_COMPAT_INFO"
	.align	4
        /*0000*/ 	.byte	0x02, 0x09, 0x01, 0x00, 0x02, 0x02, 0x04, 0x00, 0x02, 0x05, 0x05, 0x00, 0x03, 0x07, 0x01, 0x01
        /*0010*/ 	.byte	0x02, 0x03, 0x01, 0x00, 0x02, 0x06, 0x01, 0x00, 0x04, 0x0b, 0x08, 0x00, 0x00, 0x00, 0x00, 0x00
        /*0020*/ 	.byte	0x00, 0x00, 0x00, 0x00


//--------------------- .nv.info._ZN7cutlass13device_kernelINS_4gemm6kernel13GemmUniversalIN4cute5tupleIJiiiiEEENS1_10collective13CollectiveMmaINS1_37MainloopSm90TmaGmmaWarpSpecializedFP8ILi4ENS5_IJNS4_1CILi1EEESB_SB_EEENS1_35KernelTmaWarpSpecializedCooperativeEEENS5_IJNSA_ILi256EEENSA_ILi64EEENSA_ILi128EEEEEENS_12float_e5m2_tENS5_IJlSB_lEEESJ_SK_NS4_8TiledMMAINS4_8MMA_AtomIJNS4_4SM904GMMA30MMA_64x64x32_F32E5M2E5M2_SS_TNILNSO_7ScaleInE1ELSQ_1EEEEEENS4_6LayoutINS5_IJNSA_ILi2EEESB_SB_EEENS5_IJSB_NSA_ILi0EEESW_EEEEENS5_IJNS4_10UnderscoreESZ_SZ_EEEEENS4_13SM90_TMA_LOADENS4_14ComposedLayoutINS4_7SwizzleILi3ELi4ELi3EEENS4_18smem_ptr_flag_bitsILi8EEENST_INS5_IJNSA_ILi8EEESH_EEENS5_IJSH_SB_EEEEEEEvNS4_8identityES12_S1C_vS1D_EENS_8epilogue10collective6detail29Sm90TmaWarpSpecializedAdapterINS1G_15DefaultEpilogueISJ_SK_SK_NS1F_6thread17LinearCombinationISJ_Li1EffLNS1K_9ScaleType4KindE0ELNS_15FloatRoundStyleE2ESJ_EENS1_15EpilogueDefaultEEEEEvvEEEEvNT_6ParamsE --------------------------
	.section	.nv.info._ZN7cutlass13device_kernelINS_4gemm6kernel13GemmUniversalIN4cute5tupleIJiiiiEEENS1_10collective13CollectiveMmaINS1_37MainloopSm90TmaGmmaWarpSpecializedFP8ILi4ENS5_IJNS4_1CILi1EEESB_SB_EEENS1_35KernelTmaWarpSpecializedCooperativeEEENS5_IJNSA_ILi256EEENSA_ILi64EEENSA_ILi128EEEEEENS_12float_e5m2_tENS5_IJlSB_lEEESJ_SK_NS4_8TiledMMAINS4_8MMA_AtomIJNS4_4SM904GMMA30MMA_64x64x32_F32E5M2E5M2_SS_TNILNSO_7ScaleInE1ELSQ_1EEEEEENS4_6LayoutINS5_IJNSA_ILi2EEESB_SB_EEENS5_IJSB_NSA_ILi0EEESW_EEEEENS5_IJNS4_10UnderscoreESZ_SZ_EEEEENS4_13SM90_TMA_LOADENS4_14ComposedLayoutINS4_7SwizzleILi3ELi4ELi3EEENS4_18smem_ptr_flag_bitsILi8EEENST_INS5_IJNSA_ILi8EEESH_EEENS5_IJSH_SB_EEEEEEEvNS4_8identityES12_S1C_vS1D_EENS_8epilogue10collective6detail29Sm90TmaWarpSpecializedAdapterINS1G_15DefaultEpilogueISJ_SK_SK_NS1F_6thread17LinearCombinationISJ_Li1EffLNS1K_9ScaleType4KindE0ELNS_15FloatRoundStyleE2ESJ_EENS1_15EpilogueDefaultEEEEEvvEEEEvNT_6ParamsE,"",@"SHT_CUDA_INFO"
	.sectionflags	@""
	.align	4


	//----- nvinfo : EIATTR_CUDA_API_VERSION
	.align		4
        /*0000*/ 	.byte	0x04, 0x37
        /*0002*/ 	.short	(.L_18 - .L_17)
.L_17:
        /*0004*/ 	.word	0x00000082


	//----- nvinfo : EIATTR_KPARAM_INFO
	.align		4
.L_18:
        /*0008*/ 	.byte	0x04, 0x17
        /*000a*/ 	.short	(.L_20 - .L_19)
.L_19:
        /*000c*/ 	.word	0x00000000
        /*0010*/ 	.short	0x0000
        /*0012*/ 	.short	0x0070
        /*0014*/ 	.byte	0x00, 0xf0, 0x01, 0x10


	//----- nvinfo : EIATTR_SPARSE_MMA_MASK
	.align		4
.L_20:
        /*0018*/ 	.byte	0x03, 0x50
        /*001a*/ 	.short	0x0000


	//----- nvinfo : EIATTR_MAXREG_COUNT
	.align		4
        /*001c*/ 	.byte	0x03, 0x1b
        /*001e*/ 	.short	0x00a8


	//----- nvinfo : EIATTR_NUM_BARRIERS
	.align		4
        /*0020*/ 	.byte	0x02, 0x4c
        /*0022*/ 	.byte	0x01
	.zero		1


	//----- nvinfo : EIATTR_MERCURY_ISA_VERSION
	.align		4
        /*0024*/ 	.byte	0x03, 0x5f
        /*0026*/ 	.short	0x0101


	//----- nvinfo : EIATTR_INT_WARP_WIDE_INSTR_OFFSETS
	.align		4
        /*0028*/ 	.byte	0x04, 0x31
        /*002a*/ 	.short	(.L_22 - .L_21)


	//   ....[0]....
.L_21:
        /*002c*/ 	.word	0x000003d0


	//   ....[1]....
        /*0030*/ 	.word	0x000003e0


	//   ....[2]....
        /*0034*/ 	.word	0x000004d0


	//----- nvinfo : EIATTR_COOP_GROUP_MASK_REGIDS
	.align		4
.L_22:
        /*0038*/ 	.byte	0x04, 0x29
        /*003a*/ 	.short	(.L_24 - .L_23)


	//   ....[0]....
.L_23:
        /*003c*/ 	.word	0xffffffff


	//   ....[1]....
        /*0040*/ 	.word	0xffffffff


	//   ....[2]....
        /*0044*/ 	.word	0xffffffff


	//   ....[3]....
        /*0048*/ 	.word	0xffffffff


	//   ....[4]....
        /*004c*/ 	.word	0xffffffff


	//----- nvinfo : EIATTR_COOP_GROUP_INSTR_OFFSETS
	.align		4
.L_24:
        /*0050*/ 	.byte	0x04, 0x28
        /*0052*/ 	.short	(.L_26 - .L_25)


	//   ....[0]....
.L_25:
        /*0054*/ 	.word	0x00000060


	//   ....[1]....
        /*0058*/ 	.word	0x00000070


	//   ....[2]....
        /*005c*/ 	.word	0x00000130


	//   ....[3]....
        /*0060*/ 	.word	0x000002c0


	//   ....[4]....
        /*0064*/ 	.word	0x00000fc0


	//----- nvinfo : EIATTR_REG_RECONFIG
	.align		4
.L_26:
        /*0068*/ 	.byte	0x01, 0x54
	.zero		2


	//----- nvinfo : EIATTR_MBARRIER_INSTR_OFFSETS
	.align		4
        /*006c*/ 	.byte	0x04, 0x39
        /*006e*/ 	.short	(.L_28 - .L_27)


	//   ....[0]....
.L_27:
        /*0070*/ 	.word	0x00000230
        /*0074*/ 	.word	0x000000ff
        /*0078*/ 	.word	0x00000000
        /*007c*/ 	.short	0x0100
        /*007e*/ 	.byte	0x08
	.zero		1


	//   ....[1]....
        /*0080*/ 	.word	0x00000240
        /*0084*/ 	.word	0x000000ff
        /*0088*/ 	.word	0x00000020
        /*008c*/ 	.short	0x0100
        /*008e*/ 	.byte	0x08
	.zero		1


	//   ....[2]....
        /*0090*/ 	.word	0x00000250
        /*0094*/ 	.word	0x000000ff
        /*0098*/ 	.word	0x00000008
        /*009c*/ 	.short	0x0100
        /*009e*/ 	.byte	0x08
	.zero		1


	//   ....[3]....
        /*00a0*/ 	.word	0x00000260
        /*00a4*/ 	.word	0x000000ff
        /*00a8*/ 	.word	0x00000028
        /*00ac*/ 	.short	0x0100
        /*00ae*/ 	.byte	0x08
	.zero		1


	//   ....[4]....
        /*00b0*/ 	.word	0x00000270
        /*00b4*/ 	.word	0x000000ff
        /*00b8*/ 	.word	0x00000010
        /*00bc*/ 	.short	0x0100
        /*00be*/ 	.byte	0x08
	.zero		1


	//   ....[5]....
        /*00c0*/ 	.word	0x00000280
        /*00c4*/ 	.word	0x000000ff
        /*00c8*/ 	.word	0x00000030
        /*00cc*/ 	.short	0x0100
        /*00ce*/ 	.byte	0x08
	.zero		1


	//   ....[6]....
        /*00d0*/ 	.word	0x00000290
        /*00d4*/ 	.word	0x000000ff
        /*00d8*/ 	.word	0x00000018
        /*00dc*/ 	.short	0x0100
        /*00de*/ 	.byte	0x08
	.zero		1


	//   ....[7]....
        /*00e0*/ 	.word	0x000002a0
        /*00e4*/ 	.word	0x000000ff
        /*00e8*/ 	.word	0x00000038
        /*00ec*/ 	.short	0x0100
        /*00ee*/ 	.byte	0x08
	.zero		1


	//   ....[8]....
        /*00f0*/ 	.word	0x00000520
        /*00f4*/ 	.word	0x000000ff
        /*00f8*/ 	.word	0x00000050
        /*00fc*/ 	.short	0x0100
        /*00fe*/ 	.byte	0x06
	.zero		1


	//   ....[9]....
        /*0100*/ 	.word	0x00000580
        /*0104*/ 	.word	0x000000ff
        /*0108*/ 	.word	0x00000058
        /*010c*/ 	.short	0x0100
        /*010e*/ 	.byte	0x06
	.zero		1


	//   ....[10]....
        /*0110*/ 	.word	0x000014f0
        /*0114*/ 	.word	0x000000ff
        /*0118*/ 	.word	0x00000000
        /*011c*/ 	.short	0x010a
        /*011e*/ 	.byte	0x06
	.zero		1


	//   ....[11]....
        /*0120*/ 	.word	0x00001530
        /*0124*/ 	.word	0x000000ff
        /*0128*/ 	.word	0x00000000
        /*012c*/ 	.short	0x010a
        /*012e*/ 	.byte	0x06
	.zero		1


	//   ....[12]....
        /*0130*/ 	.word	0x00002020
        /*0134*/ 	.word	0x000000ff
        /*0138*/ 	.word	0x00000000
        /*013c*/ 	.short	0x010a
        /*013e*/ 	.byte	0x0e
	.zero		1


	//   ....[13]....
        /*0140*/ 	.word	0x00002060
        /*0144*/ 	.word	0x000000ff
        /*0148*/ 	.word	0x00000000
        /*014c*/ 	.short	0x010a
        /*014e*/ 	.byte	0x0e
	.zero		1


	//   ....[14]....
        /*0150*/ 	.word	0x00002850
        /*0154*/ 	.word	0x000000ff
        /*0158*/ 	.word	0x00000000
        /*015c*/ 	.short	0x0101
        /*015e*/ 	.byte	0x08
	.zero		1


	//   ....[15]....
        /*0160*/ 	.word	0x00002e80
        /*0164*/ 	.word	0x000000ff
        /*0168*/ 	.word	0x00000000
        /*016c*/ 	.short	0x0101
        /*016e*/ 	.byte	0x06
	.zero		1


	//   ....[16]....
        /*0170*/ 	.word	0x000089a0
        /*0174*/ 	.word	0x00000012
        /*0178*/ 	.word	0x00000020
        /*017c*/ 	.short	0x010a
        /*017e*/ 	.byte	0x3f
	.zero		1


	//   ....[17]....
        /*0180*/ 	.word	0x00008d70
        /*0184*/ 	.word	0x00000006
        /*0188*/ 	.word	0x00000058
        /*018c*/ 	.short	0x0101
        /*018e*/ 	.byte	0x3f
	.zero		1


	//   ....[18]....
        /*0190*/ 	.word	0x00009460
        /*0194*/ 	.word	0x00000007
        /*0198*/ 	.word	0x00000000
        /*019c*/ 	.short	0x010a
        /*019e*/ 	.byte	0x3f
	.zero		1


	//   ....[19]....
        /*01a0*/ 	.word	0x000094e0
        /*01a4*/ 	.word	0x00000009
        /*01a8*/ 	.word	0x00000000
        /*01ac*/ 	.short	0x010a
        /*01ae*/ 	.byte	0x3f
	.zero		1


	//   ....[20]....
        /*01b0*/ 	.word	0x00009570
        /*01b4*/ 	.word	0x00000006
        /*01b8*/ 	.word	0x00000000
        /*01bc*/ 	.short	0x010a
        /*01be*/ 	.byte	0x3f
	.zero		1


	//   ....[21]....
        /*01c0*/ 	.word	0x00009600
        /*01c4*/ 	.word	0x00000003
        /*01c8*/ 	.word	0x00000000
        /*01cc*/ 	.short	0x010a
        /*01ce*/ 	.byte	0x3f
	.zero		1


	//   ....[22]....
        /*01d0*/ 	.word	0x00009670
        /*01d4*/ 	.word	0x0000000b
        /*01d8*/ 	.word	0x00000000
        /*01dc*/ 	.short	0x010a
        /*01de*/ 	.byte	0x3f
	.zero		1


	//   ....[23]....
        /*01e0*/ 	.word	0x000096d0
        /*01e4*/ 	.word	0x0000000c
        /*01e8*/ 	.word	0x00000000
        /*01ec*/ 	.short	0x010a
        /*01ee*/ 	.byte	0x3f
	.zero		1


	//   ....[24]....
        /*01f0*/ 	.word	0x000097a0
        /*01f4*/ 	.word	0x00000012
        /*01f8*/ 	.word	0x00000020
        /*01fc*/ 	.short	0x010a
        /*01fe*/ 	.byte	0x3f
	.zero		1


	//   ....[25]....
        /*0200*/ 	.word	0x00009880
        /*0204*/ 	.word	0x00000007
        /*0208*/ 	.word	0x00000000
        /*020c*/ 	.short	0x010a
        /*020e*/ 	.byte	0x3f
	.zero		1


	//   ....[26]....
        /*0210*/ 	.word	0x000098d0
        /*0214*/ 	.word	0x00000009
        /*0218*/ 	.word	0x00000000
        /*021c*/ 	.short	0x010a
        /*021e*/ 	.byte	0x3f
	.zero		1


	//   ....[27]....
        /*0220*/ 	.word	0x00009920
        /*0224*/ 	.word	0x00000006
        /*0228*/ 	.word	0x00000000
        /*022c*/ 	.short	0x010a
        /*022e*/ 	.byte	0x3f
	.zero		1


	//----- nvinfo : EIATTR_NUM_MBARRIERS
	.align		4
.L_28:
        /*0230*/ 	.byte	0x03, 0x38
        /*0232*/ 	.short	0x000a


	//----- nvinfo : EIATTR_EXIT_INSTR_OFFSETS
	.align		4
        /*0234*/ 	.byte	0x04, 0x1c
        /*0236*/ 	.short	(.L_30 - .L_29)


	//   ....[0]....
.L_29:
        /*0238*/ 	.word	0x000005d0


	//   ....[1]....
        /*023c*/ 	.word	0x00000e90


	//   ....[2]....
        /*0240*/ 	.word	0x00008010


	//   ....[3]....
        /*0244*/ 	.word	0x00008640


	//   ....[4]....
        /*0248*/ 	.word	0x00009650


	//----- nvinfo : EIATTR_MAX_THREADS
	.align		4
.L_30:
        /*024c*/ 	.byte	0x04, 0x05
        /*024e*/ 	.short	(.L_32 - .L_31)
.L_31:
        /*0250*/ 	.word	0x00000180
        /*0254*/ 	.word	0x00000001
        /*0258*/ 	.word	0x00000001


	//----- nvinfo : EIATTR_CRS_STACK_SIZE
	.align		4
.L_32:
        /*025c*/ 	.byte	0x04, 0x1e
        /*025e*/ 	.short	(.L_34 - .L_33)
.L_33:
        /*0260*/ 	.word	0x00000000


	//----- nvinfo : EIATTR_CBANK_PARAM_SIZE
	.align		4
.L_34:
        /*0264*/ 	.byte	0x03, 0x19
        /*0266*/ 	.short	0x0470


	//----- nvinfo : EIATTR_PARAM_CBANK
	.align		4
        /*0268*/ 	.byte	0x04, 0x0a
        /*026a*/ 	.short	(.L_36 - .L_35)
	.align		4
.L_35:
        /*026c*/ 	.word	index@(.nv.constant0._ZN7cutlass13device_kernelINS_4gemm6kernel13GemmUniversalIN4cute5tupleIJiiiiEEENS1_10collective13CollectiveMmaINS1_37MainloopSm90TmaGmmaWarpSpecializedFP8ILi4ENS5_IJNS4_1CILi1EEESB_SB_EEENS1_35KernelTmaWarpSpecializedCooperativeEEENS5_IJNSA_ILi256EEENSA_ILi64EEENSA_ILi128EEEEEENS_12float_e5m2_tENS5_IJlSB_lEEESJ_SK_NS4_8TiledMMAINS4_8MMA_AtomIJNS4_4SM904GMMA30MMA_64x64x32_F32E5M2E5M2_SS_TNILNSO_7ScaleInE1ELSQ_1EEEEEENS4_6LayoutINS5_IJNSA_ILi2EEESB_SB_EEENS5_IJSB_NSA_ILi0EEESW_EEEEENS5_IJNS4_10UnderscoreESZ_SZ_EEEEENS4_13SM90_TMA_LOADENS4_14ComposedLayoutINS4_7SwizzleILi3ELi4ELi3EEENS4_18smem_ptr_flag_bitsILi8EEENST_INS5_IJNSA_ILi8EEESH_EEENS5_IJSH_SB_EEEEEEEvNS4_8identityES12_S1C_vS1D_EENS_8epilogue10collective6detail29Sm90TmaWarpSpecializedAdapterINS1G_15DefaultEpilogueISJ_SK_SK_NS1F_6thread17LinearCombinationISJ_Li1EffLNS1K_9ScaleType4KindE0ELNS_15FloatRoundStyleE2ESJ_EENS1_15EpilogueDefaultEEEEEvvEEEEvNT_6ParamsE)
        /*0270*/ 	.short	0x0210
        /*0272*/ 	.short	0x0470


	//----- nvinfo : EIATTR_SW_WAR
	.align		4
.L_36:
        /*0274*/ 	.byte	0x04, 0x36
        /*0276*/ 	.short	(.L_38 - .L_37)
.L_37:
        /*0278*/ 	.word	0x00000008
.L_38:


//--------------------- .nv.callgraph             --------------------------
	.section	.nv.callgraph,"",@"SHT_CUDA_CALLGRAPH"
	.align	4
	.sectionentsize	8
	.align		4
        /*0000*/ 	.word	0x00000000
	.align		4
        /*0004*/ 	.word	0xffffffff
	.align		4
        /*0008*/ 	.word	0x00000000
	.align		4
        /*000c*/ 	.word	0xfffffffe
	.align		4
        /*0010*/ 	.word	0x00000000
	.align		4
        /*0014*/ 	.word	0xfffffffd
	.align		4
        /*0018*/ 	.word	0x00000000
	.align		4
        /*001c*/ 	.word	0xfffffffc


//--------------------- .nv.constant4             --------------------------
	.section	.nv.constant4,"a",@progbits
	.align	8
	.align		8
.nv.constant4:
        /*0000*/ 	.dword	_ZN40_INTERNAL_49998f67_4_k_cu_2a947ea5_234214cuda3std3__45__cpo5beginE
	.align		8
        /*0008*/ 	.dword	_ZN40_INTERNAL_49998f67_4_k_cu_2a947ea5_234214cuda3std3__45__cpo3endE
	.align		8
        /*0010*/ 	.dword	_ZN40_INTERNAL_49998f67_4_k_cu_2a947ea5_234214cuda3std3__45__cpo6cbeginE
	.align		8
        /*0018*/ 	.dword	_ZN40_INTERNAL_49998f67_4_k_cu_2a947ea5_234214cuda3std3__45__cpo4cendE
	.align		8
        /*0020*/ 	.dword	_ZN40_INTERNAL_49998f67_4_k_cu_2a947ea5_234214cuda3std3__442_GLOBAL__N__49998f67_4_k_cu_2a947ea5_234216ignoreE
	.align		8
        /*0028*/ 	.dword	_ZN40_INTERNAL_49998f67_4_k_cu_2a947ea5_234214cuda3std3__419piecewise_constructE
	.align		8
        /*0030*/ 	.dword	_ZN40_INTERNAL_49998f67_4_k_cu_2a947ea5_234214cuda3std3__48in_placeE
	.align		8
        /*0038*/ 	.dword	_ZN40_INTERNAL_49998f67_4_k_cu_2a947ea5_234214cuda3std6ranges3__45__cpo4swapE
	.align		8
        /*0040*/ 	.dword	_ZN40_INTERNAL_49998f67_4_k_cu_2a947ea5_234214cuda3std6ranges3__45__cpo9iter_moveE
	.align		8
        /*0048*/ 	.dword	_ZN40_INTERNAL_49998f67_4_k_cu_2a947ea5_234214cute7productE
	.align		8
        /*0050*/ 	.dword	_ZN40_INTERNAL_49998f67_4_k_cu_2a947ea5_234214cute1_E


//--------------------- .text._ZN7cutlass13device_kernelINS_4gemm6kernel13GemmUniversalIN4cute5tupleIJiiiiEEENS1_10collective13CollectiveMmaINS1_37MainloopSm90TmaGmmaWarpSpecializedFP8ILi4ENS5_IJNS4_1CILi1EEESB_SB_EEENS1_35KernelTmaWarpSpecializedCooperativeEEENS5_IJNSA_ILi256EEENSA_ILi64EEENSA_ILi128EEEEEENS_12float_e5m2_tENS5_IJlSB_lEEESJ_SK_NS4_8TiledMMAINS4_8MMA_AtomIJNS4_4SM904GMMA30MMA_64x64x32_F32E5M2E5M2_SS_TNILNSO_7ScaleInE1ELSQ_1EEEEEENS4_6LayoutINS5_IJNSA_ILi2EEESB_SB_EEENS5_IJSB_NSA_ILi0EEESW_EEEEENS5_IJNS4_10UnderscoreESZ_SZ_EEEEENS4_13SM90_TMA_LOADENS4_14ComposedLayoutINS4_7SwizzleILi3ELi4ELi3EEENS4_18smem_ptr_flag_bitsILi8EEENST_INS5_IJNSA_ILi8EEESH_EEENS5_IJSH_SB_EEEEEEEvNS4_8identityES12_S1C_vS1D_EENS_8epilogue10collective6detail29Sm90TmaWarpSpecializedAdapterINS1G_15DefaultEpilogueISJ_SK_SK_NS1F_6thread17LinearCombinationISJ_Li1EffLNS1K_9ScaleType4KindE0ELNS_15FloatRoundStyleE2ESJ_EENS1_15EpilogueDefaultEEEEEvvEEEEvNT_6ParamsE --------------------------
	.section	.text._ZN7cutlass13device_kernelINS_4gemm6kernel13GemmUniversalIN4cute5tupleIJiiiiEEENS1_10collective13CollectiveMmaINS1_37MainloopSm90TmaGmmaWarpSpecializedFP8ILi4ENS5_IJNS4_1CILi1EEESB_SB_EEENS1_35KernelTmaWarpSpecializedCooperativeEEENS5_IJNSA_ILi256EEENSA_ILi64EEENSA_ILi128EEEEEENS_12float_e5m2_tENS5_IJlSB_lEEESJ_SK_NS4_8TiledMMAINS4_8MMA_AtomIJNS4_4SM904GMMA30MMA_64x64x32_F32E5M2E5M2_SS_TNILNSO_7ScaleInE1ELSQ_1EEEEEENS4_6LayoutINS5_IJNSA_ILi2EEESB_SB_EEENS5_IJSB_NSA_ILi0EEESW_EEEEENS5_IJNS4_10UnderscoreESZ_SZ_EEEEENS4_13SM90_TMA_LOADENS4_14ComposedLayoutINS4_7SwizzleILi3ELi4ELi3EEENS4_18smem_ptr_flag_bitsILi8EEENST_INS5_IJNSA_ILi8EEESH_EEENS5_IJSH_SB_EEEEEEEvNS4_8identityES12_S1C_vS1D_EENS_8epilogue10collective6detail29Sm90TmaWarpSpecializedAdapterINS1G_15DefaultEpilogueISJ_SK_SK_NS1F_6thread17LinearCombinationISJ_Li1EffLNS1K_9ScaleType4KindE0ELNS_15FloatRoundStyleE2ESJ_EENS1_15EpilogueDefaultEEEEEvvEEEEvNT_6ParamsE,"ax",@progbits
	.align	128
.text._ZN7cutlass13device_kernelINS_4gemm6kernel13GemmUniversalIN4cute5tupleIJiiiiEEENS1_10collective13CollectiveMmaINS1_37MainloopSm90TmaGmmaWarpSpecializedFP8ILi4ENS5_IJNS4_1CILi1EEESB_SB_EEENS1_35KernelTmaWarpSpecializedCooperativeEEENS5_IJNSA_ILi256EEENSA_ILi64EEENSA_ILi128EEEEEENS_12float_e5m2_tENS5_IJlSB_lEEESJ_SK_NS4_8TiledMMAINS4_8MMA_AtomIJNS4_4SM904GMMA30MMA_64x64x32_F32E5M2E5M2_SS_TNILNSO_7ScaleInE1ELSQ_1EEEEEENS4_6LayoutINS5_IJNSA_ILi2EEESB_SB_EEENS5_IJSB_NSA_ILi0EEESW_EEEEENS5_IJNS4_10UnderscoreESZ_SZ_EEEEENS4_13SM90_TMA_LOADENS4_14ComposedLayoutINS4_7SwizzleILi3ELi4ELi3EEENS4_18smem_ptr_flag_bitsILi8EEENST_INS5_IJNSA_ILi8EEESH_EEENS5_IJSH_SB_EEEEEEEvNS4_8identityES12_S1C_vS1D_EENS_8epilogue10collective6detail29Sm90TmaWarpSpecializedAdapterINS1G_15DefaultEpilogueISJ_SK_SK_NS1F_6thread17LinearCombinationISJ_Li1EffLNS1K_9ScaleType4KindE0ELNS_15FloatRoundStyleE2ESJ_EENS1_15EpilogueDefaultEEEEEvvEEEEvNT_6ParamsE:
        .type           _ZN7cutlass13device_kernelINS_4gemm6kernel13GemmUniversalIN4cute5tupleIJiiiiEEENS1_10collective13CollectiveMmaINS1_37MainloopSm90TmaGmmaWarpSpecializedFP8ILi4ENS5_IJNS4_1CILi1EEESB_SB_EEENS1_35KernelTmaWarpSpecializedCooperativeEEENS5_IJNSA_ILi256EEENSA_ILi64EEENSA_ILi128EEEEEENS_12float_e5m2_tENS5_IJlSB_lEEESJ_SK_NS4_8TiledMMAINS4_8MMA_AtomIJNS4_4SM904GMMA30MMA_64x64x32_F32E5M2E5M2_SS_TNILNSO_7ScaleInE1ELSQ_1EEEEEENS4_6LayoutINS5_IJNSA_ILi2EEESB_SB_EEENS5_IJSB_NSA_ILi0EEESW_EEEEENS5_IJNS4_10UnderscoreESZ_SZ_EEEEENS4_13SM90_TMA_LOADENS4_14ComposedLayoutINS4_7SwizzleILi3ELi4ELi3EEENS4_18smem_ptr_flag_bitsILi8EEENST_INS5_IJNSA_ILi8EEESH_EEENS5_IJSH_SB_EEEEEEEvNS4_8identityES12_S1C_vS1D_EENS_8epilogue10collective6detail29Sm90TmaWarpSpecializedAdapterINS1G_15DefaultEpilogueISJ_SK_SK_NS1F_6thread17LinearCombinationISJ_Li1EffLNS1K_9ScaleType4KindE0ELNS_15FloatRoundStyleE2ESJ_EENS1_15EpilogueDefaultEEEEEvvEEEEvNT_6ParamsE,@function
        .size           _ZN7cutlass13device_kernelINS_4gemm6kernel13GemmUniversalIN4cute5tupleIJiiiiEEENS1_10collective13CollectiveMmaINS1_37MainloopSm90TmaGmmaWarpSpecializedFP8ILi4ENS5_IJNS4_1CILi1EEESB_SB_EEENS1_35KernelTmaWarpSpecializedCooperativeEEENS5_IJNSA_ILi256EEENSA_ILi64EEENSA_ILi128EEEEEENS_12float_e5m2_tENS5_IJlSB_lEEESJ_SK_NS4_8TiledMMAINS4_8MMA_AtomIJNS4_4SM904GMMA30MMA_64x64x32_F32E5M2E5M2_SS_TNILNSO_7ScaleInE1ELSQ_1EEEEEENS4_6LayoutINS5_IJNSA_ILi2EEESB_SB_EEENS5_IJSB_NSA_ILi0EEESW_EEEEENS5_IJNS4_10UnderscoreESZ_SZ_EEEEENS4_13SM90_TMA_LOADENS4_14ComposedLayoutINS4_7SwizzleILi3ELi4ELi3EEENS4_18smem_ptr_flag_bitsILi8EEENST_INS5_IJNSA_ILi8EEESH_EEENS5_IJSH_SB_EEEEEEEvNS4_8identityES12_S1C_vS1D_EENS_8epilogue10collective6detail29Sm90TmaWarpSpecializedAdapterINS1G_15DefaultEpilogueISJ_SK_SK_NS1F_6thread17LinearCombinationISJ_Li1EffLNS1K_9ScaleType4KindE0ELNS_15FloatRoundStyleE2ESJ_EENS1_15EpilogueDefaultEEEEEvvEEEEvNT_6ParamsE,(.L_x_201 - _ZN7cutlass13device_kernelINS_4gemm6kernel13GemmUniversalIN4cute5tupleIJiiiiEEENS1_10collective13CollectiveMmaINS1_37MainloopSm90TmaGmmaWarpSpecializedFP8ILi4ENS5_IJNS4_1CILi1EEESB_SB_EEENS1_35KernelTmaWarpSpecializedCooperativeEEENS5_IJNSA_ILi256EEENSA_ILi64EEENSA_ILi128EEEEEENS_12float_e5m2_tENS5_IJlSB_lEEESJ_SK_NS4_8TiledMMAINS4_8MMA_AtomIJNS4_4SM904GMMA30MMA_64x64x32_F32E5M2E5M2_SS_TNILNSO_7ScaleInE1ELSQ_1EEEEEENS4_6LayoutINS5_IJNSA_ILi2EEESB_SB_EEENS5_IJSB_NSA_ILi0EEESW_EEEEENS5_IJNS4_10UnderscoreESZ_SZ_EEEEENS4_13SM90_TMA_LOADENS4_14ComposedLayoutINS4_7SwizzleILi3ELi4ELi3EEENS4_18smem_ptr_flag_bitsILi8EEENST_INS5_IJNSA_ILi8EEESH_EEENS5_IJSH_SB_EEEEEEEvNS4_8identityES12_S1C_vS1D_EENS_8epilogue10collective6detail29Sm90TmaWarpSpecializedAdapterINS1G_15DefaultEpilogueISJ_SK_SK_NS1F_6thread17LinearCombinationISJ_Li1EffLNS1K_9ScaleType4KindE0ELNS_15FloatRoundStyleE2ESJ_EENS1_15EpilogueDefaultEEEEEvvEEEEvNT_6ParamsE)
        .other          _ZN7cutlass13device_kernelINS_4gemm6kernel13GemmUniversalIN4cute5tupleIJiiiiEEENS1_10collective13CollectiveMmaINS1_37MainloopSm90TmaGmmaWarpSpecializedFP8ILi4ENS5_IJNS4_1CILi1EEESB_SB_EEENS1_35KernelTmaWarpSpecializedCooperativeEEENS5_IJNSA_ILi256EEENSA_ILi64EEENSA_ILi128EEEEEENS_12float_e5m2_tENS5_IJlSB_lEEESJ_SK_NS4_8TiledMMAINS4_8MMA_AtomIJNS4_4SM904GMMA30MMA_64x64x32_F32E5M2E5M2_SS_TNILNSO_7ScaleInE1ELSQ_1EEEEEENS4_6LayoutINS5_IJNSA_ILi2EEESB_SB_EEENS5_IJSB_NSA_ILi0EEESW_EEEEENS5_IJNS4_10UnderscoreESZ_SZ_EEEEENS4_13SM90_TMA_LOADENS4_14ComposedLayoutINS4_7SwizzleILi3ELi4ELi3EEENS4_18smem_ptr_flag_bitsILi8EEENST_INS5_IJNSA_ILi8EEESH_EEENS5_IJSH_SB_EEEEEEEvNS4_8identityES12_S1C_vS1D_EENS_8epilogue10collective6detail29Sm90TmaWarpSpecializedAdapterINS1G_15DefaultEpilogueISJ_SK_SK_NS1F_6thread17LinearCombinationISJ_Li1EffLNS1K_9ScaleType4KindE0ELNS_15FloatRoundStyleE2ESJ_EENS1_15EpilogueDefaultEEEEEvvEEEEvNT_6ParamsE,@"STO_CUDA_ENTRY STV_DEFAULT"
_ZN7cutlass13device_kernelINS_4gemm6kernel13GemmUniversalIN4cute5tupleIJiiiiEEENS1_10collective13CollectiveMmaINS1_37MainloopSm90TmaGmmaWarpSpecializedFP8ILi4ENS5_IJNS4_1CILi1EEESB_SB_EEENS1_35KernelTmaWarpSpecializedCooperativeEEENS5_IJNSA_ILi256EEENSA_ILi64EEENSA_ILi128EEEEEENS_12float_e5m2_tENS5_IJlSB_lEEESJ_SK_NS4_8TiledMMAINS4_8MMA_AtomIJNS4_4SM904GMMA30MMA_64x64x32_F32E5M2E5M2_SS_TNILNSO_7ScaleInE1ELSQ_1EEEEEENS4_6LayoutINS5_IJNSA_ILi2EEESB_SB_EEENS5_IJSB_NSA_ILi0EEESW_EEEEENS5_IJNS4_10UnderscoreESZ_SZ_EEEEENS4_13SM90_TMA_LOADENS4_14ComposedLayoutINS4_7SwizzleILi3ELi4ELi3EEENS4_18smem_ptr_flag_bitsILi8EEENST_INS5_IJNSA_ILi8EEESH_EEENS5_IJSH_SB_EEEEEEEvNS4_8identityES12_S1C_vS1D_EENS_8epilogue10collective6detail29Sm90TmaWarpSpecializedAdapterINS1G_15DefaultEpilogueISJ_SK_SK_NS1F_6thread17LinearCombinationISJ_Li1EffLNS1K_9ScaleType4KindE0ELNS_15FloatRoundStyleE2ESJ_EENS1_15EpilogueDefaultEEEEEvvEEEEvNT_6ParamsE:
[----:B------:R-:W-:Y:S01]  /*0000*/  LDC R1, c[0x0][0x28] ;  /* 0x00000a00ff017b82 */ /* 0x000fe20000000800 */
[----:B------:R-:W0:Y:S01]  /*0010*/  S2R R0, SR_TID.X ;  /* 0x0000000000007919 */ /* 0x000e220000002100 */
[----:B------:R-:W-:Y:S01]  /*0020*/  ELECT P0, URZ, PT ;  /* 0x00000000003f782f */ /* 0x000fe20003800000 */
[----:B------:R-:W-:Y:S01]  /*0030*/  BSSY B0, `(.L_x_0) ;  /* 0x000000f000007945 */ /* 0x000fe20003800000 */
[--C-:B0-----:R-:W-:Y:S02]  /*0040*/  SHF.R.U32.HI R2, RZ, 0x5, R0.reuse ;  /* 0x00000005ff027819 */ /* 0x101fe40000011600 */
[----:B------:R-:W-:-:S03]  /*0050*/  SHF.R.U32.HI R3, RZ, 0x7, R0 ;  /* 0x00000007ff037819 */ /* 0x000fc60000011600 */
[----:B------:R-:W0:Y:S04]  /*0060*/  SHFL.IDX PT, R5, R2, RZ, 0x1f ;  /* 0x00001fff02057589 */ /* 0x000e2800000e0000 */
[----:B------:R1:W2:Y:S01]  /*0070*/  SHFL.IDX PT, R6, R3, RZ, 0x1f ;  /* 0x00001fff03067589 */ /* 0x0002a200000e0000 */
[----:B0-----:R-:W-:-:S13]  /*0080*/  ISETP.NE.OR P0, PT, R5, RZ, !P0 ;  /* 0x000000ff0500720c */ /* 0x001fda0004705670 */
[----:B-12---:R-:W-:Y:S05]  /*0090*/  @P0 BRA `(.L_x_1) ;  /* 0x0000000000200947 */ /* 0x006fea0003800000 */
[----:B------:R-:W-:Y:S02]  /*00a0*/  ULDC.64 UR4, c[0x0][0x198] ;  /* 0x0000660000047ab9 */ /* 0x000fe40000000a00 */
[----:B------:R-:W-:Y:S02]  /*00b0*/  UIADD3 UR6, UP0, UR4, 0xf0, URZ ;  /* 0x000000f004067890 */ /* 0x000fe4000ff1e03f */
[----:B------:R-:W-:Y:S02]  /*00c0*/  UIADD3 UR4, UP1, UR4, 0x1f0, URZ ;  /* 0x000001f004047890 */ /* 0x000fe4000ff3e03f */
[----:B------:R-:W-:Y:S02]  /*00d0*/  UIADD3.X UR7, URZ, UR5, URZ, UP0, !UPT ;  /* 0x000000053f077290 */ /* 0x000fe400087fe43f */
[----:B------:R-:W-:-:S07]  /*00e0*/  UIADD3.X UR5, URZ, UR5, URZ, UP1, !UPT ;  /* 0x000000053f057290 */ /* 0x000fce0008ffe43f */
[----:B------:R0:W-:Y:S02]  /*00f0*/  UTMACCTL.PF [UR6] ;  /* 0x00000000060079b9 */ /* 0x0001e40008040000 */
[----:B------:R0:W-:Y:S02]  /*0100*/  UTMACCTL.PF [UR4] ;  /* 0x00000000040079b9 */ /* 0x0001e40008040000 */
[----:B0-----:R-:W-:Y:S01]  /*0110*/  NOP ;  /* 0x0000000000007918 */ /* 0x001fe20000000000 */
.L_x_1:
[----:B------:R-:W-:Y:S05]  /*0120*/  BSYNC B0 ;  /* 0x0000000000007941 */ /* 0x000fea0003800000 */
.L_x_0:
[----:B------:R-:W0:Y:S02]  /*0130*/  SHFL.IDX PT, R3, R2, RZ, 0x1f ;  /* 0x00001fff02037589 */ /* 0x000e2400000e0000 */
[----:B0-----:R-:W-:-:S13]  /*0140*/  ISETP.NE.AND P0, PT, R3, RZ, PT ;  /* 0x000000ff0300720c */ /* 0x001fda0003f05270 */
[----:B------:R-:W-:Y:S05]  /*0150*/  @P0 BRA `(.L_x_2) ;  /* 0x0000000000580947 */ /* 0x000fea0003800000 */
[----:B------:R-:W0:Y:S01]  /*0160*/  S2UR UR8, SR_CgaCtaId ;  /* 0x00000000000879c3 */ /* 0x000e220000008800 */
[----:B------:R-:W-:Y:S01]  /*0170*/  UMOV UR4, 0x400 ;  /* 0x0000040000047882 */ /* 0x000fe20000000000 */
[----:B------:R-:W-:Y:S01]  /*0180*/  UMOV UR5, 0x1 ;  /* 0x0000000100057882 */ /* 0x000fe20000000000 */
[----:B------:R-:W-:Y:S01]  /*0190*/  UMOV UR6, 0x100 ;  /* 0x0000010000067882 */ /* 0x000fe20000000000 */
[----:B------:R-:W-:Y:S01]  /*01a0*/  ELECT P0, URZ, PT ;  /* 0x00000000003f782f */ /* 0x000fe20003800000 */
[----:B------:R-:W-:-:S04]  /*01b0*/  UIADD3 UR6, -UR6, 0x100000, URZ ;  /* 0x0010000006067890 */ /* 0x000fc8000fffe13f */
[----:B------:R-:W-:Y:S02]  /*01c0*/  USHF.L.U32 UR7, UR6, 0xb, URZ ;  /* 0x0000000b06077899 */ /* 0x000fe4000800063f */
[----:B------:R-:W-:Y:S02]  /*01d0*/  USHF.L.U32 UR6, UR6, 0x1, URZ ;  /* 0x0000000106067899 */ /* 0x000fe4000800063f */
[----:B0-----:R-:W-:Y:S02]  /*01e0*/  ULEA UR8, UR8, UR4, 0x18 ;  /* 0x0000000408087291 */ /* 0x001fe4000f8ec03f */
[----:B------:R-:W-:-:S04]  /*01f0*/  UIADD3 UR4, -UR5, 0x100000, URZ ;  /* 0x0010000005047890 */ /* 0x000fc8000fffe13f */
[----:B------:R-:W-:Y:S02]  /*0200*/  USHF.L.U32 UR5, UR4, 0xb, URZ ;  /* 0x0000000b04057899 */ /* 0x000fe4000800063f */
[----:B------:R-:W-:Y:S01]  /*0210*/  USHF.L.U32 UR4, UR4, 0x1, URZ ;  /* 0x0000000104047899 */ /* 0x000fe2000800063f */
[----:B------:R-:W0:Y:S11]  /*0220*/  FENCE.VIEW.ASYNC.S ;  /* 0x00000000000073c6 */ /* 0x000e360000000000 */
[----:B0-----:R0:W1:Y:S01]  /*0230*/  SYNCS.EXCH.64 URZ, [UR8], UR4 ;  /* 0x00000004083f75b2 */ /* 0x0010620008000100 */
[----:B------:R0:W2:Y:S01]  /*0240*/  SYNCS.EXCH.64 URZ, [UR8+0x20], UR6 ;  /* 0x00002006083f75b2 */ /* 0x0000a20008000100 */
[----:B------:R0:W3:Y:S01]  /*0250*/  SYNCS.EXCH.64 URZ, [UR8+0x8], UR4 ;  /* 0x00000804083f75b2 */ /* 0x0000e20008000100 */
[----:B------:R0:W4:Y:S01]  /*0260*/  SYNCS.EXCH.64 URZ, [UR8+0x28], UR6 ;  /* 0x00002806083f75b2 */ /* 0x0001220008000100 */
[----:B------:R0:W0:Y:S01]  /*0270*/  SYNCS.EXCH.64 URZ, [UR8+0x10], UR4 ;  /* 0x00001004083f75b2 */ /* 0x0000220008000100 */
[----:B------:R0:W0:Y:S01]  /*0280*/  SYNCS.EXCH.64 URZ, [UR8+0x30], UR6 ;  /* 0x00003006083f75b2 */ /* 0x0000220008000100 */
[----:B------:R0:W0:Y:S01]  /*0290*/  SYNCS.EXCH.64 URZ, [UR8+0x18], UR4 ;  /* 0x00001804083f75b2 */ /* 0x0000220008000100 */
[----:B------:R0:W0:Y:S01]  /*02a0*/  SYNCS.EXCH.64 URZ, [UR8+0x38], UR6 ;  /* 0x00003806083f75b2 */ /* 0x0000220008000100 */
[----:B------:R-:W-:Y:S01]  /*02b0*/  NOP ;  /* 0x0000000000007918 */ /* 0x000fe20000000000 */
.L_x_2:
[----:B------:R-:W5:Y:S01]  /*02c0*/  SHFL.IDX PT, R2, R2, RZ, 0x1f ;  /* 0x00001fff02027589 */ /* 0x000f6200000e0000 */
[----:B------:R-:W1:Y:S01]  /*02d0*/  LDC R3, c[0x0][0x65c] ;  /* 0x00019700ff037b82 */ /* 0x000e620000000800 */
[----:B------:R-:W-:Y:S02]  /*02e0*/  ELECT P0, URZ, PT ;  /* 0x00000000003f782f */ /* 0x000fe40003800000 */
[----:B------:R-:W-:Y:S01]  /*02f0*/  SHF.R.S32.HI R4, RZ, 0x1f, R5 ;  /* 0x0000001fff047819 */ /* 0x000fe20000011405 */
[----:B------:R-:W2:Y:S01]  /*0300*/  S2R R10, SR_CTAID.Y ;  /* 0x00000000000a7919 */ /* 0x000ea20000002600 */
[----:B0-----:R-:W-:Y:S01]  /*0310*/  UMOV UR4, 0x20 ;  /* 0x0000002000047882 */ /* 0x001fe20000000000 */
[C---:B------:R-:W-:Y:S01]  /*0320*/  ISETP.NE.AND P2, PT, R6.reuse, RZ, PT ;  /* 0x000000ff0600720c */ /* 0x040fe20003f45270 */
[----:B------:R-:W-:Y:S01]  /*0330*/  VIADD R11, R6, 0xffffffff ;  /* 0xffffffff060b7836 */ /* 0x000fe20000000000 */
[----:B------:R-:W0:Y:S01]  /*0340*/  S2R R8, SR_CTAID.X ;  /* 0x0000000000087919 */ /* 0x000e220000002500 */
[----:B------:R-:W-:Y:S01]  /*0350*/  LEA.HI R4, R4, R5, RZ, 0x2 ;  /* 0x0000000504047211 */ /* 0x000fe200078f10ff */
[----:B------:R-:W-:Y:S01]  /*0360*/  NOP ;  /* 0x0000000000007918 */ /* 0x000fe20000000000 */
[----:B------:R-:W-:Y:S01]  /*0370*/  NOP ;  /* 0x0000000000007918 */ /* 0x000fe20000000000 */
[----:B------:R-:W-:-:S02]  /*0380*/  ISETP.GE.U32.AND P1, PT, R11, 0x2, PT ;  /* 0x000000020b00780c */ /* 0x000fc40003f26070 */
[----:B------:R-:W-:-:S05]  /*0390*/  LOP3.LUT R4, R4, 0xfffffffc, RZ, 0xc0, !PT ;  /* 0xfffffffc04047812 */ /* 0x000fca00078ec0ff */
[----:B------:R-:W-:Y:S01]  /*03a0*/  IMAD.IADD R5, R5, 0x1, -R4 ;  /* 0x0000000105057824 */ /* 0x000fe200078e0a04 */
[----:B-----5:R-:W-:Y:S02]  /*03b0*/  ISETP.NE.OR P0, PT, R2, RZ, !P0 ;  /* 0x000000ff0200720c */ /* 0x020fe40004705670 */
[----:B-1----:R-:W-:-:S11]  /*03c0*/  ISETP.NE.AND P3, PT, R3, 0x1, PT ;  /* 0x000000010300780c */ /* 0x002fd60003f65270 */
[----:B------:R-:W-:Y:S01]  /*03d0*/  VOTEU.ALL UP0, P0 ;  /* 0x00000000003f7886 */ /* 0x000fe20000000000 */
[----:B------:R-:W-:Y:S01]  /*03e0*/  VOTEU.ALL UP1, P0 ;  /* 0x00000000003f7886 */ /* 0x000fe20000020000 */
[----:B------:R-:W0:Y:S01]  /*03f0*/  @P3 LDC R9, c[0x0][0x10] ;  /* 0x00000400ff093b82 */ /* 0x000e220000000800 */
[----:B--2---:R-:W-:Y:S02]  /*0400*/  @P3 IMAD.MOV.U32 R2, RZ, RZ, R10 ;  /* 0x000000ffff023224 */ /* 0x004fe400078e000a */
[----:B------:R-:W-:Y:S01]  /*0410*/  @!UP0 UMOV UR6, 0x400 ;  /* 0x0000040000068882 */ /* 0x000fe20000000000 */
[----:B------:R-:W-:-:S04]  /*0420*/  @!UP0 UIADD3 UR4, -UR4, 0x100000, URZ ;  /* 0x0010000004048890 */ /* 0x000fc8000fffe13f */
[----:B------:R-:W-:Y:S02]  /*0430*/  @!UP0 USHF.L.U32 UR5, UR4, 0xb, URZ ;  /* 0x0000000b04058899 */ /* 0x000fe4000800063f */
[----:B------:R-:W-:Y:S01]  /*0440*/  @!UP0 USHF.L.U32 UR4, UR4, 0x1, URZ ;  /* 0x0000000104048899 */ /* 0x000fe2000800063f */
[----:B------:R-:W-:Y:S02]  /*0450*/  @P3 IMAD.MOV.U32 R3, RZ, RZ, RZ ;  /* 0x000000ffff033224 */ /* 0x000fe400078e00ff */
[----:B------:R-:W-:Y:S01]  /*0460*/  @P3 IMAD.MOV.U32 R13, RZ, RZ, RZ ;  /* 0x000000ffff0d3224 */ /* 0x000fe200078e00ff */
[----:B------:R-:W1:Y:S08]  /*0470*/  @!UP0 S2UR UR7, SR_CgaCtaId ;  /* 0x00000000000789c3 */ /* 0x000e700000008800 */
[----:B------:R-:W2:Y:S01]  /*0480*/  @!P3 LDC R7, c[0x0][0xc] ;  /* 0x00000300ff07bb82 */ /* 0x000ea20000000800 */
[----:B0-----:R-:W-:-:S04]  /*0490*/  @P3 IMAD.WIDE.U32 R2, R8, R9, R2 ;  /* 0x0000000908023225 */ /* 0x001fc800078e0002 */
[----:B------:R-:W-:Y:S02]  /*04a0*/  IMAD.MOV.U32 R9, RZ, RZ, RZ ;  /* 0x000000ffff097224 */ /* 0x000fe400078e00ff */
[----:B------:R-:W-:Y:S01]  /*04b0*/  @P3 IMAD.IADD R3, R3, 0x1, R13 ;  /* 0x0000000103033824 */ /* 0x000fe200078e020d */
[----:B-1----:R-:W-:Y:S01]  /*04c0*/  @!UP0 ULEA UR6, UR7, UR6, 0x18 ;  /* 0x0000000607068291 */ /* 0x002fe2000f8ec03f */
[----:B------:R-:W-:Y:S01]  /*04d0*/  VOTEU.ALL UP0, P0 ;  /* 0x00000000003f7886 */ /* 0x000fe20000000000 */
[----:B------:R-:W-:-:S04]  /*04e0*/  ISETP.NE.AND P0, PT, R5, 0x3, PT ;  /* 0x000000030500780c */ /* 0x000fc80003f05270 */
[----:B------:R-:W-:-:S04]  /*04f0*/  ISETP.EQ.OR P0, PT, R5, RZ, !P0 ;  /* 0x000000ff0500720c */ /* 0x000fc80004702670 */
[----:B------:R-:W-:Y:S01]  /*0500*/  ISETP.EQ.AND P0, PT, R6, RZ, P0 ;  /* 0x000000ff0600720c */ /* 0x000fe20000702270 */
[----:B------:R-:W0:Y:S02]  /*0510*/  FENCE.VIEW.ASYNC.S ;  /* 0x00000000000073c6 */ /* 0x000e240000000000 */
[----:B0-----:R0:W3:Y:S01]  /*0520*/  @!UP0 SYNCS.EXCH.64 URZ, [UR6+0x50], UR4 ;  /* 0x00005004063f85b2 */ /* 0x0010e20008000100 */
[----:B--2---:R-:W-:Y:S01]  /*0530*/  @!P3 IMAD.WIDE.U32 R6, R7, R10, R8 ;  /* 0x0000000a0706b225 */ /* 0x004fe200078e0008 */
[----:B------:R-:W-:-:S03]  /*0540*/  SEL R4, RZ, 0x1, !P0 ;  /* 0x00000001ff047807 */ /* 0x000fc60004000000 */
[----:B------:R-:W-:Y:S02]  /*0550*/  @!P3 IMAD.MOV.U32 R2, RZ, RZ, R6 ;  /* 0x000000ffff02b224 */ /* 0x000fe400078e0006 */
[----:B------:R-:W-:Y:S01]  /*0560*/  @!P3 IMAD.MOV.U32 R3, RZ, RZ, R7 ;  /* 0x000000ffff03b224 */ /* 0x000fe200078e0007 */
[----:B------:R-:W-:Y:S01]  /*0570*/  SEL R4, R4, 0x2, P1 ;  /* 0x0000000204047807 */ /* 0x000fe20000800000 */
[----:B------:R0:W3:Y:S01]  /*0580*/  @!UP1 SYNCS.EXCH.64 URZ, [UR6+0x58], UR4 ;  /* 0x00005804063f95b2 */ /* 0x0000e20008000100 */
[----:B------:R-:W-:Y:S01]  /*0590*/  NOP ;  /* 0x0000000000007918 */ /* 0x000fe20000000000 */
[----:B---34-:R-:W-:Y:S06]  /*05a0*/  BAR.SYNC.DEFER_BLOCKING 0x0 ;  /* 0x0000000000007b1d */ /* 0x018fec0000010000 */
[----:B------:R-:W-:Y:S05]  /*05b0*/  @!P2 BRA `(.L_x_3) ;  /* 0x000000780098a947 */ /* 0x000fea0003800000 */
[----:B------:R-:W-:-:S13]  /*05c0*/  ISETP.GT.U32.AND P0, PT, R11, 0x1, PT ;  /* 0x000000010b00780c */ /* 0x000fda0003f04070 */
[----:B0-----:R-:W-:Y:S05]  /*05d0*/  @P0 EXIT ;  /* 0x000000000000094d */ /* 0x001fea0003800000 */
[----:B------:R-:W-:Y:S01]  /*05e0*/  ULDC.64 UR4, c[0x0][0x650] ;  /* 0x0001940000047ab9 */ /* 0x000fe20000000a00 */
[----:B------:R-:W-:Y:S01]  /*05f0*/  PRMT R12, RZ, 0x7610, R12 ;  /* 0x00007610ff0c7816 */ /* 0x000fe2000000000c */
[----:B------:R-:W-:Y:S01]  /*0600*/  IMAD.MOV.U32 R7, RZ, RZ, -0x1 ;  /* 0xffffffffff077424 */ /* 0x000fe200078e00ff */
[----:B------:R-:W-:Y:S01]  /*0610*/  ISETP.GE.U32.AND P0, PT, R2, UR4, PT ;  /* 0x0000000402007c0c */ /* 0x000fe2000bf06070 */
[----:B------:R-:W-:Y:S02]  /*0620*/  IMAD.MOV.U32 R6, RZ, RZ, -0x1 ;  /* 0xffffffffff067424 */ /* 0x000fe400078e00ff */
[----:B------:R-:W-:Y:S01]  /*0630*/  IMAD.MOV.U32 R5, RZ, RZ, -0x1 ;  /* 0xffffffffff057424 */ /* 0x000fe200078e00ff */
[----:B------:R-:W-:-:S13]  /*0640*/  ISETP.GE.U32.AND.EX P0, PT, R3, UR5, PT, P0 ;  /* 0x0000000503007c0c */ /* 0x000fda000bf06100 */
[----:B------:R-:W-:Y:S05]  /*0650*/  @P0 BRA `(.L_x_4) ;  /* 0x00000004005c0947 */ /* 0x000fea0003800000 */
[----:B------:R-:W0:Y:S01]  /*0660*/  LDC.64 R16, c[0x0][0x628] ;  /* 0x00018a00ff107b82 */ /* 0x000e220000000a00 */
[----:B------:R-:W-:Y:S02]  /*0670*/  IMAD.MOV.U32 R6, RZ, RZ, R2 ;  /* 0x000000ffff067224 */ /* 0x000fe400078e0002 */
[----:B------:R-:W-:-:S05]  /*0680*/  IMAD.MOV.U32 R7, RZ, RZ, R3 ;  /* 0x000000ffff077224 */ /* 0x000fca00078e0003 */
[----:B------:R-:W1:Y:S08]  /*0690*/  LDC R18, c[0x0][0x630] ;  /* 0x00018c00ff127b82 */ /* 0x000e700000000800 */
[----:B------:R-:W2:Y:S01]  /*06a0*/  LDC.64 R20, c[0x0][0x620] ;  /* 0x00018800ff147b82 */ /* 0x000ea20000000a00 */
[----:B0-----:R-:W-:-:S04]  /*06b0*/  ISETP.NE.U32.AND P0, PT, R16, RZ, PT ;  /* 0x000000ff1000720c */ /* 0x001fc80003f05070 */
[----:B------:R-:W-:-:S13]  /*06c0*/  ISETP.NE.AND.EX P0, PT, R17, RZ, PT, P0 ;  /* 0x000000ff1100720c */ /* 0x000fda0003f05300 */
[----:B-12---:R-:W-:Y:S05]  /*06d0*/  @!P0 BRA `(.L_x_5) ;  /* 0x0000000000288947 */ /* 0x006fea0003800000 */
[----:B------:R-:W0:Y:S02]  /*06e0*/  LDC R5, c[0x0][0x634] ;  /* 0x00018d00ff057b82 */ /* 0x000e240000000800 */
[----:B0-----:R-:W-:-:S05]  /*06f0*/  IADD3 R5, P0, R2, R5, RZ ;  /* 0x0000000502057210 */ /* 0x001fca0007f1e0ff */
[----:B------:R-:W-:-:S04]  /*0700*/  IMAD.X R11, RZ, RZ, R3, P0 ;  /* 0x000000ffff0b7224 */ /* 0x000fc800000e0603 */
[----:B------:R-:W-:-:S04]  /*0710*/  IMAD.WIDE.U32 R6, R11, R16, RZ ;  /* 0x000000100b067225 */ /* 0x000fc800078e00ff */
[----:B------:R-:W-:-:S04]  /*0720*/  IMAD.WIDE.U32 R12, P0, R5, R17, R6 ;  /* 0x00000011050c7225 */ /* 0x000fc80007800006 */
[----:B------:R-:W-:-:S04]  /*0730*/  IMAD.WIDE.U32 R6, R5, R16, RZ ;  /* 0x0000001005067225 */ /* 0x000fc800078e00ff */
[----:B------:R-:W-:Y:S01]  /*0740*/  IMAD.X R15, RZ, RZ, RZ, P0 ;  /* 0x000000ffff0f7224 */ /* 0x000fe200000e06ff */
[----:B------:R-:W-:Y:S01]  /*0750*/  IADD3 RZ, P0, R7, R12, RZ ;  /* 0x0000000c07ff7210 */ /* 0x000fe20007f1e0ff */
[----:B------:R-:W-:-:S04]  /*0760*/  IMAD.MOV.U32 R14, RZ, RZ, R13 ;  /* 0x000000ffff0e7224 */ /* 0x000fc800078e000d */
[----:B------:R-:W-:-:S08]  /*0770*/  IMAD.WIDE.U32.X R6, R11, R17, R14, P0 ;  /* 0x000000110b067225 */ /* 0x000fd000000e040e */
.L_x_5:
[--C-:B------:R-:W-:Y:S01]  /*0780*/  SHF.R.U64 R26, R6, R18, R7.reuse ;  /* 0x00000012061a7219 */ /* 0x100fe20000001207 */
[----:B------:R-:W0:Y:S01]  /*0790*/  LDC.64 R22, c[0x0][0x640] ;  /* 0x00019000ff167b82 */ /* 0x000e220000000a00 */
[----:B------:R-:W-:Y:S01]  /*07a0*/  I2FP.F32.U32 R5, R8 ;  /* 0x0000000800057245 */ /* 0x000fe20000201000 */
[----:B------:R-:W-:Y:S01]  /*07b0*/  ULDC UR4, c[0x0][0x150] ;  /* 0x0000540000047ab9 */ /* 0x000fe20000000800 */
[----:B------:R-:W-:Y:S02]  /*07c0*/  SHF.R.U32.HI R6, RZ, R18, R7 ;  /* 0x00000012ff067219 */ /* 0x000fe40000011607 */
[----:B------:R-:W-:Y:S01]  /*07d0*/  IADD3 R11, P0, RZ, -R26, RZ ;  /* 0x8000001aff0b7210 */ /* 0x000fe20007f1e0ff */
[----:B------:R-:W-:Y:S01]  /*07e0*/  FMUL R5, R5, UR4 ;  /* 0x0000000405057c20 */ /* 0x000fe20008400000 */
[----:B------:R-:W-:Y:S01]  /*07f0*/  ULDC UR4, c[0x0][0x154] ;  /* 0x0000550000047ab9 */ /* 0x000fe20000000800 */
[----:B------:R-:W1:Y:S02]  /*0800*/  LDC R14, c[0x0][0x618] ;  /* 0x00018600ff0e7b82 */ /* 0x000e640000000800 */
[----:B------:R-:W-:-:S02]  /*0810*/  IMAD.X R13, RZ, RZ, ~R6, P0 ;  /* 0x000000ffff0d7224 */ /* 0x000fc400000e0e06 */
[----:B------:R-:W2:Y:S01]  /*0820*/  F2I.U32.TRUNC.NTZ R5, R5 ;  /* 0x0000000500057305 */ /* 0x000ea2000020f000 */
[----:B------:R-:W-:-:S03]  /*0830*/  IMAD.WIDE.U32 R6, R11, R20, R2 ;  /* 0x000000140b067225 */ /* 0x000fc600078e0002 */
[----:B------:R-:W3:Y:S01]  /*0840*/  LDC R9, c[0x0][0x144] ;  /* 0x00005100ff097b82 */ /* 0x000ee20000000800 */
[----:B------:R-:W-:-:S04]  /*0850*/  IMAD R12, R13, R20, RZ ;  /* 0x000000140d0c7224 */ /* 0x000fc800078e02ff */
[----:B------:R-:W-:Y:S02]  /*0860*/  IMAD R11, R11, R21, R12 ;  /* 0x000000150b0b7224 */ /* 0x000fe400078e020c */
[----:B------:R-:W-:Y:S01]  /*0870*/  IMAD.MOV.U32 R12, RZ, RZ, 0x1 ;  /* 0x00000001ff0c7424 */ /* 0x000fe200078e00ff */
[----:B------:R-:W4:Y:S01]  /*0880*/  LDC R18, c[0x0][0x608] ;  /* 0x00018200ff127b82 */ /* 0x000f220000000800 */
[----:B------:R-:W-:Y:S01]  /*0890*/  IMAD.IADD R11, R7, 0x1, R11 ;  /* 0x00000001070b7824 */ /* 0x000fe200078e020b */
[----:B0-----:R-:W-:Y:S01]  /*08a0*/  ISETP.NE.U32.AND P0, PT, R22, RZ, PT ;  /* 0x000000ff1600720c */ /* 0x001fe20003f05070 */
[----:B--2---:R-:W-:-:S03]  /*08b0*/  IMAD.MOV R7, RZ, RZ, -R5 ;  /* 0x000000ffff077224 */ /* 0x004fc600078e0a05 */
[----:B------:R-:W-:Y:S02]  /*08c0*/  ISETP.NE.AND.EX P0, PT, R23, RZ, PT, P0 ;  /* 0x000000ff1700720c */ /* 0x000fe40003f05300 */
[----:B------:R-:W0:Y:S01]  /*08d0*/  LDC R13, c[0x0][0x658] ;  /* 0x00019600ff0d7b82 */ /* 0x000e220000000800 */
[--C-:B-1----:R-:W-:Y:S02]  /*08e0*/  SHF.R.U64 R16, R6, R14, R11.reuse ;  /* 0x0000000e06107219 */ /* 0x102fe4000000120b */
[----:B------:R-:W-:Y:S02]  /*08f0*/  I2FP.F32.U32 R6, R10 ;  /* 0x0000000a00067245 */ /* 0x000fe40000201000 */
[----:B------:R-:W-:-:S03]  /*0900*/  SHF.R.U32.HI R11, RZ, R14, R11 ;  /* 0x0000000eff0b7219 */ /* 0x000fc6000001160b */
[----:B------:R-:W1:Y:S01]  /*0910*/  LDC R17, c[0x0][0x148] ;  /* 0x00005200ff117b82 */ /* 0x000e620000000800 */
[----:B---3--:R-:W-:Y:S02]  /*0920*/  IMAD R5, R9, R7, R8 ;  /* 0x0000000709057224 */ /* 0x008fe400078e0208 */
[----:B------:R-:W-:Y:S01]  /*0930*/  FMUL R7, R6, UR4 ;  /* 0x0000000406077c20 */ /* 0x000fe20008400000 */
[----:B------:R-:W-:-:S03]  /*0940*/  IMAD.MOV.U32 R6, RZ, RZ, -0x1 ;  /* 0xffffffffff067424 */ /* 0x000fc600078e00ff */
[----:B------:R2:W3:Y:S01]  /*0950*/  F2I.U32.TRUNC.NTZ R15, R7 ;  /* 0x00000007000f7305 */ /* 0x0004e2000020f000 */
[----:B------:R-:W1:Y:S01]  /*0960*/  LDC R21, c[0x0][0x600] ;  /* 0x00018000ff157b82 */ /* 0x000e620000000800 */
[-CC-:B----4-:R-:W-:Y:S02]  /*0970*/  SHF.R.U64 R27, R16, R18.reuse, R11.reuse ;  /* 0x00000012101b7219 */ /* 0x190fe4000000120b */
[----:B------:R-:W-:-:S05]  /*0980*/  SHF.R.U32.HI R8, RZ, R18, R11 ;  /* 0x00000012ff087219 */ /* 0x000fca000001160b */
[----:B------:R-:W4:Y:S01]  /*0990*/  LDC R20, c[0x0][0x648] ;  /* 0x00019200ff147b82 */ /* 0x000f220000000800 */
[-CC-:B0-----:R-:W-:Y:S02]  /*09a0*/  SHF.R.U64 R18, R27, R13.reuse, R8.reuse ;  /* 0x0000000d1b127219 */ /* 0x181fe40000001208 */
[-C--:B------:R-:W-:Y:S02]  /*09b0*/  SHF.L.U32 R6, R6, R13.reuse, RZ ;  /* 0x0000000d06067219 */ /* 0x080fe400000006ff */
[-C--:B------:R-:W-:Y:S02]  /*09c0*/  SHF.R.U32.HI R8, RZ, R13.reuse, R8 ;  /* 0x0000000dff087219 */ /* 0x080fe40000011608 */
[----:B------:R-:W-:Y:S01]  /*09d0*/  LOP3.LUT R14, RZ, R6, RZ, 0x33, !PT ;  /* 0x00000006ff0e7212 */ /* 0x000fe200078e33ff */
[----:B------:R-:W0:Y:S01]  /*09e0*/  LDC R25, c[0x0][0x638] ;  /* 0x00018e00ff197b82 */ /* 0x000e220000000800 */
[----:B------:R-:W-:Y:S01]  /*09f0*/  SHF.L.U32 R11, R12, R13, RZ ;  /* 0x0000000d0c0b7219 */ /* 0x000fe200000006ff */
[----:B------:R-:W-:-:S02]  /*0a00*/  IMAD.MOV.U32 R6, RZ, RZ, R18 ;  /* 0x000000ffff067224 */ /* 0x000fc400078e0012 */
[----:B--2---:R-:W-:-:S04]  /*0a10*/  IMAD.MOV.U32 R7, RZ, RZ, R8 ;  /* 0x000000ffff077224 */ /* 0x004fc800078e0008 */
[----:B------:R-:W2:Y:S01]  /*0a20*/  LDC R24, c[0x0][0x610] ;  /* 0x00018400ff187b82 */ /* 0x000ea20000000800 */
[----:B---3--:R-:W-:Y:S05]  /*0a30*/  @!P0 BRA `(.L_x_6) ;  /* 0x0000000000288947 */ /* 0x008fea0003800000 */
[----:B------:R-:W3:Y:S02]  /*0a40*/  LDC R13, c[0x0][0x64c] ;  /* 0x00019300ff0d7b82 */ /* 0x000ee40000000800 */
[----:B---3--:R-:W-:-:S05]  /*0a50*/  IADD3 R13, P0, R18, R13, RZ ;  /* 0x0000000d120d7210 */ /* 0x008fca0007f1e0ff */
        /* <DEDUP_REMOVED lines=8> */
.L_x_6:
[----:B----4-:R-:W-:Y:S01]  /*0ae0*/  SHF.R.U64 R6, R6, R20, R7 ;  /* 0x0000001406067219 */ /* 0x010fe20000001207 */
[----:B-1----:R-:W-:Y:S01]  /*0af0*/  VIADD R7, R21, 0xffffffff ;  /* 0xffffffff15077836 */ /* 0x002fe20000000000 */
[----:B------:R-:W-:Y:S01]  /*0b00*/  LOP3.LUT R14, R27, R14, RZ, 0xc0, !PT ;  /* 0x0000000e1b0e7212 */ /* 0x000fe200078ec0ff */
[----:B------:R-:W-:Y:S02]  /*0b10*/  IMAD.MOV R15, RZ, RZ, -R15 ;  /* 0x000000ffff0f7224 */ /* 0x000fe400078e0a0f */
[----:B------:R-:W-:Y:S01]  /*0b20*/  IMAD.MOV R8, RZ, RZ, -R6 ;  /* 0x000000ffff087224 */ /* 0x000fe200078e0a06 */
[----:B------:R-:W-:Y:S01]  /*0b30*/  LOP3.LUT R7, R16, R7, RZ, 0xc0, !PT ;  /* 0x0000000710077212 */ /* 0x000fe200078ec0ff */
[----:B------:R-:W-:Y:S02]  /*0b40*/  IMAD R14, R11, R6, R14 ;  /* 0x000000060b0e7224 */ /* 0x000fe400078e020e */
[----:B------:R-:W-:Y:S02]  /*0b50*/  @P3 IMAD R5, R17, R15, R10 ;  /* 0x0000000f11053224 */ /* 0x000fe400078e020a */
[----:B0-----:R-:W-:-:S02]  /*0b60*/  IMAD R6, R8, R25, R18 ;  /* 0x0000001908067224 */ /* 0x001fc400078e0212 */
[----:B--2---:R-:W-:Y:S02]  /*0b70*/  IMAD R5, R14, R24, R5 ;  /* 0x000000180e057224 */ /* 0x004fe400078e0205 */
[----:B------:R-:W-:Y:S02]  /*0b80*/  IMAD R8, R6, R21, R7 ;  /* 0x0000001506087224 */ /* 0x000fe400078e0207 */
[----:B------:R-:W-:-:S03]  /*0b90*/  IMAD.MOV.U32 R12, RZ, RZ, 0x1 ;  /* 0x00000001ff0c7424 */ /* 0x000fc600078e00ff */
[----:B------:R-:W-:Y:S02]  /*0ba0*/  SEL R6, R8, R5, !P3 ;  /* 0x0000000508067207 */ /* 0x000fe40005800000 */
[----:B------:R-:W-:Y:S01]  /*0bb0*/  SEL R7, R5, R8, !P3 ;  /* 0x0000000805077207 */ /* 0x000fe20005800000 */
[----:B------:R-:W-:-:S07]  /*0bc0*/  IMAD.MOV.U32 R5, RZ, RZ, R26 ;  /* 0x000000ffff057224 */ /* 0x000fce00078e001a */
.L_x_4:
[----:B------:R-:W-:-:S08]  /*0bd0*/  NOP ;  /* 0x0000000000007918 */ /* 0x000fd00000000000 */
[----:B------:R-:W0:Y:S02]  /*0be0*/  USETMAXREG.TRY_ALLOC.CTAPOOL UP0, 0xe8 ;  /* 0x000000e8000079c8 */ /* 0x000e240008000600 */
[----:B0-----:R-:W-:-:S13]  /*0bf0*/  PLOP3.LUT P0, PT, PT, PT, UP0, 0x80, 0x0 ;  /* 0x000000000000781c */ /* 0x001fda0003f0f008 */
[----:B------:R-:W-:Y:S05]  /*0c00*/  @!P0 BRA `(.L_x_4) ;  /* 0xfffffffc00f08947 */ /* 0x000fea000383ffff */
[----:B------:R-:W-:Y:S01]  /*0c10*/  ULDC.64 UR4, c[0x0][0x598] ;  /* 0x0001660000047ab9 */ /* 0x000fe20000000a00 */
[----:B------:R-:W-:Y:S01]  /*0c20*/  ULDC.64 UR20, c[0x0][0x208] ;  /* 0x0000820000147ab9 */ /* 0x000fe20000000a00 */
[----:B------:R-:W-:-:S04]  /*0c30*/  ISETP.NE.U32.AND P0, PT, RZ, UR4, PT ;  /* 0x00000004ff007c0c */ /* 0x000fc8000bf05070 */
[----:B------:R-:W-:-:S13]  /*0c40*/  ISETP.NE.AND.EX P0, PT, RZ, UR5, PT, P0 ;  /* 0x00000005ff007c0c */ /* 0x000fda000bf05300 */
[----:B------:R-:W-:Y:S05]  /*0c50*/  @!P0 BRA `(.L_x_7) ;  /* 0x00000000001c8947 */ /* 0x000fea0003800000 */
[----:B------:R-:W0:Y:S02]  /*0c60*/  LDC.64 R8, c[0x0][0x598] ;  /* 0x00016600ff087b82 */ /* 0x000e240000000a00 */
[----:B0-----:R-:W2:Y:S02]  /*0c70*/  LDG.E.64 R8, desc[UR20][R8.64] ;  /* 0x0000001408087981 */ /* 0x001ea4000c1e1b00 */
[----:B--2---:R-:W-:-:S04]  /*0c80*/  ISETP.NE.U32.AND P0, PT, R8, RZ, PT ;  /* 0x000000ff0800720c */ /* 0x004fc80003f05070 */
[----:B------:R-:W-:-:S13]  /*0c90*/  ISETP.NE.AND.EX P0, PT, R9, RZ, PT, P0 ;  /* 0x000000ff0900720c */ /* 0x000fda0003f05300 */
[----:B------:R-:W-:Y:S05]  /*0ca0*/  @!P0 BRA `(.L_x_7) ;  /* 0x0000000000088947 */ /* 0x000fea0003800000 */
[----:B------:R0:W5:Y:S01]  /*0cb0*/  LD.E R8, desc[UR20][R8.64] ;  /* 0x0000001408087980 */ /* 0x000162000c101900 */
[----:B------:R-:W-:Y:S05]  /*0cc0*/  BRA `(.L_x_8) ;  /* 0x0000000000207947 */ /* 0x000fea0003800000 */
.L_x_7:
[----:B------:R-:W-:Y:S02]  /*0cd0*/  ULDC.64 UR4, c[0x0][0x588] ;  /* 0x0001620000047ab9 */ /* 0x000fe40000000a00 */
[----:B------:R-:W-:-:S04]  /*0ce0*/  ISETP.NE.U32.AND P0, PT, RZ, UR4, PT ;  /* 0x00000004ff007c0c */ /* 0x000fc8000bf05070 */
[----:B------:R-:W-:-:S13]  /*0cf0*/  ISETP.NE.AND.EX P0, PT, RZ, UR5, PT, P0 ;  /* 0x00000005ff007c0c */ /* 0x000fda000bf05300 */
[----:B------:R-:W-:Y:S05]  /*0d00*/  @!P0 BRA `(.L_x_9) ;  /* 0x00000000000c8947 */ /* 0x000fea0003800000 */
[----:B------:R-:W0:Y:S02]  /*0d10*/  LDC.64 R8, c[0x0][0x588] ;  /* 0x00016200ff087b82 */ /* 0x000e240000000a00 */
[----:B0-----:R1:W5:Y:S01]  /*0d20*/  LDG.E R8, desc[UR20][R8.64] ;  /* 0x0000001408087981 */ /* 0x001362000c1e1900 */
[----:B------:R-:W-:Y:S05]  /*0d30*/  BRA `(.L_x_8) ;  /* 0x0000000000047947 */ /* 0x000fea0003800000 */
.L_x_9:
[----:B------:R-:W2:Y:S02]  /*0d40*/  LDC R8, c[0x0][0x580] ;  /* 0x00016000ff087b82 */ /* 0x000ea40000000800 */
.L_x_8:
[----:B------:R-:W-:Y:S02]  /*0d50*/  ULDC.64 UR4, c[0x0][0x5a0] ;  /* 0x0001680000047ab9 */ /* 0x000fe40000000a00 */
[----:B------:R-:W-:-:S04]  /*0d60*/  ISETP.NE.U32.AND P0, PT, RZ, UR4, PT ;  /* 0x00000004ff007c0c */ /* 0x000fc8000bf05070 */
[----:B------:R-:W-:-:S13]  /*0d70*/  ISETP.NE.AND.EX P0, PT, RZ, UR5, PT, P0 ;  /* 0x00000005ff007c0c */ /* 0x000fda000bf05300 */
[----:B------:R-:W-:Y:S05]  /*0d80*/  @!P0 BRA `(.L_x_10) ;  /* 0x00000000001c8947 */ /* 0x000fea0003800000 */
[----:B------:R-:W3:Y:S02]  /*0d90*/  LDC.64 R10, c[0x0][0x5a0] ;  /* 0x00016800ff0a7b82 */ /* 0x000ee40000000a00 */
[----:B---3--:R-:W3:Y:S02]  /*0da0*/  LDG.E.64 R10, desc[UR20][R10.64] ;  /* 0x000000140a0a7981 */ /* 0x008ee4000c1e1b00 */
[----:B---3--:R-:W-:-:S04]  /*0db0*/  ISETP.NE.U32.AND P0, PT, R10, RZ, PT ;  /* 0x000000ff0a00720c */ /* 0x008fc80003f05070 */
[----:B------:R-:W-:-:S13]  /*0dc0*/  ISETP.NE.AND.EX P0, PT, R11, RZ, PT, P0 ;  /* 0x000000ff0b00720c */ /* 0x000fda0003f05300 */
[----:B------:R-:W-:Y:S05]  /*0dd0*/  @!P0 BRA `(.L_x_10) ;  /* 0x0000000000088947 */ /* 0x000fea0003800000 */
[----:B01----:R0:W5:Y:S01]  /*0de0*/  LD.E R9, desc[UR20][R10.64] ;  /* 0x000000140a097980 */ /* 0x003162000c101900 */
[----:B------:R-:W-:Y:S05]  /*0df0*/  BRA `(.L_x_11) ;  /* 0x0000000000207947 */ /* 0x000fea0003800000 */
.L_x_10:
[----:B------:R-:W-:Y:S02]  /*0e00*/  ULDC.64 UR4, c[0x0][0x590] ;  /* 0x0001640000047ab9 */ /* 0x000fe40000000a00 */
[----:B------:R-:W-:-:S04]  /*0e10*/  ISETP.NE.U32.AND P0, PT, RZ, UR4, PT ;  /* 0x00000004ff007c0c */ /* 0x000fc8000bf05070 */
[----:B------:R-:W-:-:S13]  /*0e20*/  ISETP.NE.AND.EX P0, PT, RZ, UR5, PT, P0 ;  /* 0x00000005ff007c0c */ /* 0x000fda000bf05300 */
[----:B------:R-:W-:Y:S05]  /*0e30*/  @!P0 BRA `(.L_x_12) ;  /* 0x00000000000c8947 */ /* 0x000fea0003800000 */
[----:B------:R-:W0:Y:S02]  /*0e40*/  LDC.64 R10, c[0x0][0x590] ;  /* 0x00016400ff0a7b82 */ /* 0x000e240000000a00 */
[----:B01----:R1:W5:Y:S01]  /*0e50*/  LDG.E R9, desc[UR20][R10.64] ;  /* 0x000000140a097981 */ /* 0x003362000c1e1900 */
[----:B------:R-:W-:Y:S05]  /*0e60*/  BRA `(.L_x_11) ;  /* 0x0000000000047947 */ /* 0x000fea0003800000 */
.L_x_12:
[----:B01----:R-:W3:Y:S02]  /*0e70*/  LDC R9, c[0x0][0x584] ;  /* 0x00016100ff097b82 */ /* 0x003ee40000000800 */
.L_x_11:
[----:B------:R-:W-:-:S13]  /*0e80*/  LOP3.LUT P0, RZ, R12, 0xff, RZ, 0xc0, !PT ;  /* 0x000000ff0cff7812 */ /* 0x000fda000780c0ff */
[----:B------:R-:W-:Y:S05]  /*0e90*/  @!P0 EXIT ;  /* 0x000000000000894d */ /* 0x000fea0003800000 */
[----:B------:R-:W-:Y:S01]  /*0ea0*/  ULDC UR4, c[0x0][0x28c] ;  /* 0x0000a30000047ab9 */ /* 0x000fe20000000800 */
[----:B------:R-:W-:Y:S01]  /*0eb0*/  LOP3.LUT R142, R4, 0x1, RZ, 0xfc, !PT ;  /* 0x00000001048e7812 */ /* 0x000fe200078efcff */
[----:B------:R-:W-:-:S04]  /*0ec0*/  UIADD3 UR4, UR4, 0x7f, URZ ;  /* 0x0000007f04047890 */ /* 0x000fc8000fffe03f */
[----:B------:R-:W-:-:S04]  /*0ed0*/  USHF.R.S32.HI UR5, URZ, 0x1f, UR4 ;  /* 0x0000001f3f057899 */ /* 0x000fc80008011404 */
[----:B------:R-:W-:-:S03]  /*0ee0*/  ULEA.HI UR5, UR5, UR4, URZ, 0x7 ;  /* 0x0000000405057291 */ /* 0x000fc6000f8f383f */
[----:B------:R-:W-:Y:S01]  /*0ef0*/  UMOV UR4, URZ ;  /* 0x0000003f00047c82 */ /* 0x000fe20008000000 */
[----:B------:R-:W-:-:S03]  /*0f00*/  USHF.R.S32.HI UR9, URZ, 0x7, UR5 ;  /* 0x000000073f097899 */ /* 0x000fc60008011405 */
[----:B------:R-:W-:-:S09]  /*0f10*/  UMOV UR5, URZ ;  /* 0x0000003f00057c82 */ /* 0x000fd20008000000 */
.L_x_165:
[----:B01----:R-:W-:Y:S01]  /*0f20*/  LOP3.LUT R10, R0, 0x80, RZ, 0xc0, !PT ;  /* 0x00000080000a7812 */ /* 0x003fe200078ec0ff */
[----:B------:R-:W0:Y:S01]  /*0f30*/  S2UR UR13, SR_CgaCtaId ;  /* 0x00000000000d79c3 */ /* 0x000e220000008800 */
[----:B------:R-:W-:Y:S01]  /*0f40*/  UMOV UR12, 0x400 ;  /* 0x00000400000c7882 */ /* 0x000fe20000000000 */
[----:B------:R-:W-:Y:S01]  /*0f50*/  UMOV UR6, URZ ;  /* 0x0000003f00067c82 */ /* 0x000fe20008000000 */
[----:B------:R-:W-:Y:S01]  /*0f60*/  SHF.R.U32.HI R10, RZ, 0x7, R10 ;  /* 0x00000007ff0a7819 */ /* 0x000fe2000001160a */
[----:B------:R-:W-:Y:S01]  /*0f70*/  UMOV UR7, URZ ;  /* 0x0000003f00077c82 */ /* 0x000fe20008000000 */
[----:B------:R-:W-:Y:S02]  /*0f80*/  CS2R R18, SRZ ;  /* 0x0000000000127805 */ /* 0x000fe4000001ff00 */
[----:B------:R-:W-:Y:S02]  /*0f90*/  CS2R R16, SRZ ;  /* 0x0000000000107805 */ /* 0x000fe4000001ff00 */
[----:B------:R-:W-:Y:S01]  /*0fa0*/  CS2R R20, SRZ ;  /* 0x0000000000147805 */ /* 0x000fe2000001ff00 */
[----:B------:R-:W1:Y:S01]  /*0fb0*/  LDC R11, c[0x0][0x28c] ;  /* 0x0000a300ff0b7b82 */ /* 0x000e620000000800 */
[----:B----4-:R-:W4:Y:S01]  /*0fc0*/  SHFL.IDX PT, R10, R10, RZ, 0x1f ;  /* 0x00001fff0a0a7589 */ /* 0x010f2200000e0000 */
[----:B------:R-:W-:-:S02]  /*0fd0*/  CS2R R22, SRZ ;  /* 0x0000000000167805 */ /* 0x000fc4000001ff00 */
[----:B------:R-:W-:Y:S02]  /*0fe0*/  CS2R R88, SRZ ;  /* 0x0000000000587805 */ /* 0x000fe4000001ff00 */
[----:B------:R-:W-:Y:S02]  /*0ff0*/  CS2R R90, SRZ ;  /* 0x00000000005a7805 */ /* 0x000fe4000001ff00 */
[----:B------:R-:W-:Y:S02]  /*1000*/  CS2R R92, SRZ ;  /* 0x00000000005c7805 */ /* 0x000fe4000001ff00 */
[----:B------:R-:W-:Y:S02]  /*1010*/  CS2R R96, SRZ ;  /* 0x0000000000607805 */ /* 0x000fe4000001ff00 */
[----:B------:R-:W-:Y:S02]  /*1020*/  CS2R R94, SRZ ;  /* 0x00000000005e7805 */ /* 0x000fe4000001ff00 */
        /* <DEDUP_REMOVED lines=16> */
[----:B-1----:R-:W-:Y:S02]  /*1130*/  ISETP.GE.AND P0, PT, R11, 0x1, PT ;  /* 0x000000010b00780c */ /* 0x002fe40003f06270 */
[----:B------:R-:W-:Y:S02]  /*1140*/  CS2R R130, SRZ ;  /* 0x0000000000827805 */ /* 0x000fe4000001ff00 */
[----:B----4-:R-:W-:-:S02]  /*1150*/  R2UR UR8, R10 ;  /* 0x000000000a0872ca */ /* 0x010fc400000e0000 */
[----:B------:R-:W-:Y:S02]  /*1160*/  CS2R R132, SRZ ;  /* 0x0000000000847805 */ /* 0x000fe4000001ff00 */
[----:B------:R-:W-:Y:S02]  /*1170*/  CS2R R134, SRZ ;  /* 0x0000000000867805 */ /* 0x000fe4000001ff00 */
[----:B------:R-:W-:Y:S02]  /*1180*/  CS2R R136, SRZ ;  /* 0x0000000000887805 */ /* 0x000fe4000001ff00 */
[----:B------:R-:W-:Y:S02]  /*1190*/  CS2R R138, SRZ ;  /* 0x00000000008a7805 */ /* 0x000fe4000001ff00 */
[----:B------:R-:W-:Y:S01]  /*11a0*/  CS2R R140, SRZ ;  /* 0x00000000008c7805 */ /* 0x000fe2000001ff00 */
[----:B------:R-:W-:Y:S01]  /*11b0*/  IMAD.MOV.U32 R143, RZ, RZ, RZ ;  /* 0x000000ffff8f7224 */ /* 0x000fe200078e00ff */
[----:B------:R-:W-:Y:S01]  /*11c0*/  CS2R R56, SRZ ;  /* 0x0000000000387805 */ /* 0x000fe2000001ff00 */
[----:B------:R-:W-:Y:S01]  /*11d0*/  IMAD.MOV.U32 R145, RZ, RZ, RZ ;  /* 0x000000ffff917224 */ /* 0x000fe200078e00ff */
[----:B------:R-:W-:Y:S01]  /*11e0*/  CS2R R58, SRZ ;  /* 0x00000000003a7805 */ /* 0x000fe2000001ff00 */
[----:B--23--:R-:W-:Y:S01]  /*11f0*/  IMAD.U32 R13, RZ, RZ, UR4 ;  /* 0x00000004ff0d7e24 */ /* 0x00cfe2000f8e00ff */
[----:B------:R-:W-:-:S02]  /*1200*/  CS2R R60, SRZ ;  /* 0x00000000003c7805 */ /* 0x000fc4000001ff00 */
[----:B------:R-:W-:Y:S01]  /*1210*/  CS2R R62, SRZ ;  /* 0x00000000003e7805 */ /* 0x000fe2000001ff00 */
[----:B------:R-:W-:Y:S01]  /*1220*/  ULEA.HI UR10, UR8, UR8, URZ, 0x1 ;  /* 0x00000008080a7291 */ /* 0x000fe2000f8f083f */
[----:B------:R-:W-:Y:S02]  /*1230*/  CS2R R64, SRZ ;  /* 0x0000000000407805 */ /* 0x000fe4000001ff00 */
[----:B------:R-:W-:Y:S02]  /*1240*/  CS2R R66, SRZ ;  /* 0x0000000000427805 */ /* 0x000fe4000001ff00 */
[----:B------:R-:W-:Y:S01]  /*1250*/  CS2R R68, SRZ ;  /* 0x0000000000447805 */ /* 0x000fe2000001ff00 */
[----:B------:R-:W-:Y:S01]  /*1260*/  ULOP3.LUT UR11, UR10, 0x7fffe, URZ, 0xc0, !UPT ;  /* 0x0007fffe0a0b7892 */ /* 0x000fe2000f8ec03f */
[----:B------:R-:W-:Y:S01]  /*1270*/  CS2R R70, SRZ ;  /* 0x0000000000467805 */ /* 0x000fe2000001ff00 */
[----:B0-----:R-:W-:Y:S01]  /*1280*/  ULEA UR10, UR13, UR12, 0x18 ;  /* 0x0000000c0d0a7291 */ /* 0x001fe2000f8ec03f */
[----:B------:R-:W-:Y:S01]  /*1290*/  CS2R R72, SRZ ;  /* 0x0000000000487805 */ /* 0x000fe2000001ff00 */
[----:B------:R-:W-:Y:S01]  /*12a0*/  UIADD3 UR11, UR8, -UR11, URZ ;  /* 0x8000000b080b7290 */ /* 0x000fe2000fffe03f */
[----:B------:R-:W-:Y:S01]  /*12b0*/  CS2R R74, SRZ ;  /* 0x00000000004a7805 */ /* 0x000fe2000001ff00 */
[----:B------:R-:W-:Y:S01]  /*12c0*/  UMOV UR12, UR5 ;  /* 0x00000005000c7c82 */ /* 0x000fe20008000000 */
[----:B------:R-:W-:Y:S01]  /*12d0*/  UMOV UR8, URZ ;  /* 0x0000003f00087c82 */ /* 0x000fe20008000000 */
[----:B------:R-:W-:Y:S01]  /*12e0*/  ULEA UR11, UR11, UR10, 0xd ;  /* 0x0000000a0b0b7291 */ /* 0x000fe2000f8e683f */
[----:B------:R-:W-:-:S02]  /*12f0*/  CS2R R76, SRZ ;  /* 0x00000000004c7805 */ /* 0x000fc4000001ff00 */
[----:B------:R-:W-:Y:S02]  /*1300*/  CS2R R78, SRZ ;  /* 0x00000000004e7805 */ /* 0x000fe4000001ff00 */
[----:B------:R-:W-:Y:S01]  /*1310*/  CS2R R80, SRZ ;  /* 0x0000000000507805 */ /* 0x000fe2000001ff00 */
[----:B------:R-:W-:Y:S01]  /*1320*/  UIADD3 UR11, UR11, 0x100, URZ ;  /* 0x000001000b0b7890 */ /* 0x000fe2000fffe03f */
[----:B------:R-:W-:Y:S02]  /*1330*/  CS2R R82, SRZ ;  /* 0x0000000000527805 */ /* 0x000fe4000001ff00 */
[----:B------:R-:W-:Y:S02]  /*1340*/  CS2R R84, SRZ ;  /* 0x0000000000547805 */ /* 0x000fe4000001ff00 */
[----:B------:R-:W-:Y:S01]  /*1350*/  CS2R R86, SRZ ;  /* 0x0000000000567805 */ /* 0x000fe2000001ff00 */
[----:B------:R-:W-:Y:S01]  /*1360*/  USHF.R.U32.HI UR11, URZ, 0x4, UR11 ;  /* 0x000000043f0b7899 */ /* 0x000fe2000801160b */
[----:B------:R-:W-:-:S02]  /*1370*/  CS2R R24, SRZ ;  /* 0x0000000000187805 */ /* 0x000fc4000001ff00 */
[----:B------:R-:W-:Y:S02]  /*1380*/  CS2R R26, SRZ ;  /* 0x00000000001a7805 */ /* 0x000fe4000001ff00 */
[----:B------:R-:W-:Y:S01]  /*1390*/  CS2R R28, SRZ ;  /* 0x00000000001c7805 */ /* 0x000fe2000001ff00 */
[----:B------:R-:W-:Y:S01]  /*13a0*/  ULOP3.LUT UR11, UR11, 0x3fff, URZ, 0xc0, !UPT ;  /* 0x00003fff0b0b7892 */ /* 0x000fe2000f8ec03f */
        /* <DEDUP_REMOVED lines=12> */
[----:B------:R-:W-:Y:S01]  /*1470*/  CS2R R54, SRZ ;  /* 0x0000000000367805 */ /* 0x000fe2000001ff00 */
[----:B------:R-:W-:Y:S06]  /*1480*/  @!P0 BRA `(.L_x_13) ;  /* 0x0000000800a08947 */ /* 0x000fec0003800000 */
[----:B------:R-:W-:-:S13]  /*1490*/  ISETP.NE.AND P1, PT, R142, 0x3, PT ;  /* 0x000000038e00780c */ /* 0x000fda0003f25270 */
[----:B------:R-:W-:Y:S05]  /*14a0*/  @!P1 BRA `(.L_x_14) ;  /* 0x0000000000049947 */ /* 0x000fea0003800000 */
[----:B------:R-:W-:Y:S01]  /*14b0*/  BPT.TRAP 0x1 ;  /* 0x000000040000795c */ /* 0x000fe20000300000 */
.L_x_14:
[----:B------:R-:W-:Y:S01]  /*14c0*/  ULEA UR6, UR5, UR10, 0x3 ;  /* 0x0000000a05067291 */ /* 0x000fe2000f8e183f */
[----:B------:R-:W-:-:S05]  /*14d0*/  IMAD.U32 R10, RZ, RZ, UR4 ;  /* 0x00000004ff0a7e24 */ /* 0x000fca000f8e00ff */
[----:B------:R-:W-:-:S04]  /*14e0*/  SHF.L.U32 R10, R10, 0x1f, RZ ;  /* 0x0000001f0a0a7819 */ /* 0x000fc800000006ff */
[----:B------:R0:W1:Y:S01]  /*14f0*/  SYNCS.PHASECHK.TRANS64.TRYWAIT P0, [UR6], R10 ;  /* 0x0000000aff0075a7 */ /* 0x0000620008000146 */
[----:B------:R-:W-:Y:S05]  /*1500*/  @!P1 BRA `(.L_x_15) ;  /* 0x0000000000049947 */ /* 0x000fea0003800000 */
[----:B------:R-:W-:Y:S01]  /*1510*/  BPT.TRAP 0x1 ;  /* 0x000000040000795c */ /* 0x000fe20000300000 */
.L_x_15:
[----:B-1----:R-:W-:Y:S05]  /*1520*/  @P0 BRA `(.L_x_16) ;  /* 0x0000000000080947 */ /* 0x002fea0003800000 */
[----:B------:R-:W1:Y:S02]  /*1530*/  SYNCS.PHASECHK.TRANS64.TRYWAIT P0, [UR6], R10 ;  /* 0x0000000aff0075a7 */ /* 0x000e640008000146 */
[----:B-1----:R-:W-:Y:S05]  /*1540*/  @!P0 BRA `(.L_x_17) ;  /* 0x0000008000448947 */ /* 0x002fea0003800000 */
.L_x_16:
[----:B------:R-:W-:Y:S01]  /*1550*/  UIADD3 UR6, UR10, 0x20100, URZ ;  /* 0x000201000a067890 */ /* 0x000fe2000fffe03f */
[----:B------:R-:W-:Y:S01]  /*1560*/  WARPGROUP.ARRIVE ;  /* 0x00000000000079c5 */ /* 0x000fe20000000000 */
[----:B------:R-:W-:Y:S01]  /*1570*/  ULOP3.LUT UR8, UR11, 0x10000, URZ, 0xfc, !UPT ;  /* 0x000100000b087892 */ /* 0x000fe2000f8efc3f */
[----:B------:R-:W-:Y:S01]  /*1580*/  CS2R R18, SRZ ;  /* 0x0000000000127805 */ /* 0x000fe2000001ff00 */
[----:B------:R-:W-:Y:S01]  /*1590*/  USHF.R.U32.HI UR6, URZ, 0x4, UR6 ;  /* 0x000000043f067899 */ /* 0x000fe20008011606 */
[----:B------:R-:W-:Y:S01]  /*15a0*/  CS2R R16, SRZ ;  /* 0x0000000000107805 */ /* 0x000fe2000001ff00 */
[----:B------:R-:W-:Y:S01]  /*15b0*/  ULEA UR8, UR5, UR8, 0xb ;  /* 0x0000000805087291 */ /* 0x000fe2000f8e583f */
[----:B------:R-:W-:Y:S01]  /*15c0*/  CS2R R20, SRZ ;  /* 0x0000000000147805 */ /* 0x000fe2000001ff00 */
[----:B------:R-:W-:Y:S01]  /*15d0*/  ULOP3.LUT UR6, UR6, 0x3fff, URZ, 0xc0, !UPT ;  /* 0x00003fff06067892 */ /* 0x000fe2000f8ec03f */
[----:B------:R-:W-:Y:S01]  /*15e0*/  CS2R R22, SRZ ;  /* 0x0000000000167805 */ /* 0x000fe2000001ff00 */
[----:B------:R-:W-:Y:S01]  /*15f0*/  UMOV UR13, 0x40000040 ;  /* 0x40000040000d7882 */ /* 0x000fe20000000000 */
[----:B------:R-:W-:Y:S01]  /*1600*/  UMOV UR15, 0x40000040 ;  /* 0x40000040000f7882 */ /* 0x000fe20000000000 */
[----:B------:R-:W-:Y:S01]  /*1610*/  ULOP3.LUT UR6, UR6, 0x10000, URZ, 0xfc, !UPT ;  /* 0x0001000006067892 */ /* 0x000fe2000f8efc3f */
[----:B------:R-:W-:Y:S01]  /*1620*/  CS2R R88, SRZ ;  /* 0x0000000000587805 */ /* 0x000fe2000001ff00 */
[----:B------:R-:W-:Y:S01]  /*1630*/  UMOV UR12, UR8 ;  /* 0x00000008000c7c82 */ /* 0x000fe20008000000 */
[----:B------:R-:W-:Y:S01]  /*1640*/  CS2R R90, SRZ ;  /* 0x00000000005a7805 */ /* 0x000fe2000001ff00 */
[----:B------:R-:W-:Y:S01]  /*1650*/  ULEA UR7, UR5, UR6, 0x9 ;  /* 0x0000000605077291 */ /* 0x000fe2000f8e483f */
[----:B------:R-:W-:Y:S01]  /*1660*/  CS2R R92, SRZ ;  /* 0x00000000005c7805 */ /* 0x000fe2000001ff00 */
[----:B------:R-:W-:Y:S01]  /*1670*/  UIADD3 UR6, UR8, 0x400, URZ ;  /* 0x0000040008067890 */ /* 0x000fe2000fffe03f */
[----:B------:R-:W-:-:S02]  /*1680*/  CS2R R96, SRZ ;  /* 0x0000000000607805 */ /* 0x000fc4000001ff00 */
[----:B------:R-:W-:Y:S02]  /*1690*/  CS2R R94, SRZ ;  /* 0x00000000005e7805 */ /* 0x000fe4000001ff00 */
[----:B------:R-:W-:Y:S02]  /*16a0*/  CS2R R98, SRZ ;  /* 0x0000000000627805 */ /* 0x000fe4000001ff00 */
[----:B------:R-:W-:Y:S01]  /*16b0*/  CS2R R100, SRZ ;  /* 0x0000000000647805 */ /* 0x000fe2000001ff00 */
[----:B------:R-:W-:Y:S01]  /*16c0*/  UMOV UR14, UR7 ;  /* 0x00000007000e7c82 */ /* 0x000fe20008000000 */
[----:B------:R-:W-:Y:S01]  /*16d0*/  CS2R R102, SRZ ;  /* 0x0000000000667805 */ /* 0x000fe2000001ff00 */
[----:B------:R-:W-:Y:S01]  /*16e0*/  QGMMA.64x64x32.F32.E5M2.E5M2 R56, gdesc[UR12], RZ, !UPT ;  /* 0x00e000000c3879f3 */ /* 0x000fe2000c7038ff */
[----:B------:R-:W-:Y:S01]  /*16f0*/  UMOV UR12, UR6 ;  /* 0x00000006000c7c82 */ /* 0x000fe20008000000 */
[----:B------:R-:W-:Y:S01]  /*1700*/  UMOV UR13, 0x40000040 ;  /* 0x40000040000d7882 */ /* 0x000fe20000000000 */
[----:B------:R-:W-:Y:S01]  /*1710*/  UIADD3 UR6, UR8, 0x402, URZ ;  /* 0x0000040208067890 */ /* 0x000fe2000fffe03f */
[----:B------:R-:W-:Y:S01]  /*1720*/  QGMMA.64x64x32.F32.E5M2.E5M2 R24, gdesc[UR12], RZ, !UPT ;  /* 0x00e000000c1879f3 */ /* 0x000fe2000c7038ff */
[----:B------:R-:W-:Y:S01]  /*1730*/  UIADD3 UR12, UR8, 0x2, URZ ;  /* 0x00000002080c7890 */ /* 0x000fe2000fffe03f */
[----:B------:R-:W-:Y:S01]  /*1740*/  CS2R R104, SRZ ;  /* 0x0000000000687805 */ /* 0x000fe2000001ff00 */
[----:B------:R-:W-:Y:S01]  /*1750*/  UIADD3 UR14, UR7, 0x2, URZ ;  /* 0x00000002070e7890 */ /* 0x000fe2000fffe03f */
[----:B------:R-:W-:Y:S01]  /*1760*/  CS2R R108, SRZ ;  /* 0x00000000006c7805 */ /* 0x000fe2000001ff00 */
[----:B------:R-:W-:Y:S01]  /*1770*/  UMOV UR13, 0x40000040 ;  /* 0x40000040000d7882 */ /* 0x000fe20000000000 */
[----:B------:R-:W-:Y:S01]  /*1780*/  UMOV UR15, 0x40000040 ;  /* 0x40000040000f7882 */ /* 0x000fe20000000000 */
        /* <DEDUP_REMOVED lines=16> */
[----:B------:R-:W-:Y:S01]  /*1890*/  CS2R R140, SRZ ;  /* 0x00000000008c7805 */ /* 0x000fe2000001ff00 */
[----:B------:R-:W-:Y:S02]  /*18a0*/  IMAD.MOV.U32 R143, RZ, RZ, RZ ;  /* 0x000000ffff8f7224 */ /* 0x000fe400078e00ff */
[----:B------:R-:W-:Y:S01]  /*18b0*/  IMAD.MOV.U32 R145, RZ, RZ, RZ ;  /* 0x000000ffff917224 */ /* 0x000fe200078e00ff */
[----:B------:R-:W-:Y:S01]  /*18c0*/  QGMMA.64x64x32.F32.E5M2.E5M2 R56, gdesc[UR12], R56 ;  /* 0x00e000000c3879f3 */ /* 0x000fe20008703838 */
[----:B------:R-:W-:Y:S01]  /*18d0*/  UMOV UR12, UR6 ;  /* 0x00000006000c7c82 */ /* 0x000fe20008000000 */
[----:B------:R-:W-:Y:S01]  /*18e0*/  UMOV UR13, 0x40000040 ;  /* 0x40000040000d7882 */ /* 0x000fe20000000000 */
[----:B------:R-:W-:Y:S01]  /*18f0*/  UIADD3 UR6, UR8, 0x404, URZ ;  /* 0x0000040408067890 */ /* 0x000fe2000fffe03f */
[----:B------:R-:W-:Y:S01]  /*1900*/  QGMMA.64x64x32.F32.E5M2.E5M2 R24, gdesc[UR12], R24 ;  /* 0x00e000000c1879f3 */ /* 0x000fe20008703818 */
[----:B------:R-:W-:-:S02]  /*1910*/  UIADD3 UR12, UR8, 0x4, URZ ;  /* 0x00000004080c7890 */ /* 0x000fc4000fffe03f */
[----:B------:R-:W-:Y:S01]  /*1920*/  UIADD3 UR14, UR7, 0x4, URZ ;  /* 0x00000004070e7890 */ /* 0x000fe2000fffe03f */
[----:B------:R-:W-:Y:S01]  /*1930*/  UMOV UR13, 0x40000040 ;  /* 0x40000040000d7882 */ /* 0x000fe20000000000 */
[----:B------:R-:W-:-:S07]  /*1940*/  UMOV UR15, 0x40000040 ;  /* 0x40000040000f7882 */ /* 0x000fce0000000000 */
[----:B------:R-:W-:Y:S01]  /*1950*/  QGMMA.64x64x32.F32.E5M2.E5M2 R56, gdesc[UR12], R56 ;  /* 0x00e000000c3879f3 */ /* 0x000fe20008703838 */
[----:B------:R-:W-:Y:S01]  /*1960*/  UMOV UR12, UR6 ;  /* 0x00000006000c7c82 */ /* 0x000fe20008000000 */
[----:B------:R-:W-:Y:S01]  /*1970*/  UMOV UR13, 0x40000040 ;  /* 0x40000040000d7882 */ /* 0x000fe20000000000 */
[----:B------:R-:W-:Y:S01]  /*1980*/  UMOV UR6, 0x4 ;  /* 0x0000000400067882 */ /* 0x000fe20000000000 */
[----:B------:R-:W-:Y:S01]  /*1990*/  QGMMA.64x64x32.F32.E5M2.E5M2 R24, gdesc[UR12], R24 ;  /* 0x00e000000c1879f3 */ /* 0x000fe20008703818 */
[----:B------:R-:W-:Y:S02]  /*19a0*/  UIADD3 UR14, UR7, 0x6, URZ ;  /* 0x00000006070e7890 */ /* 0x000fe4000fffe03f */
[----:B------:R-:W-:Y:S01]  /*19b0*/  UIADD3 UR12, UR8, 0x6, URZ ;  /* 0x00000006080c7890 */ /* 0x000fe2000fffe03f */
[----:B------:R-:W-:Y:S01]  /*19c0*/  ULDC UR7, c[0x0][0x50c] ;  /* 0x0001430000077ab9 */ /* 0x000fe20000000800 */
[----:B------:R-:W-:Y:S02]  /*19d0*/  UIADD3 UR8, UR8, 0x406, URZ ;  /* 0x0000040608087890 */ /* 0x000fe4000fffe03f */
[----:B------:R-:W-:Y:S01]  /*19e0*/  UISETP.NE.AND UP0, UPT, UR7, 0x4, UPT ;  /* 0x000000040700788c */ /* 0x000fe2000bf05270 */
[----:B------:R-:W-:Y:S01]  /*19f0*/  UMOV UR13, 0x40000040 ;  /* 0x40000040000d7882 */ /* 0x000fe20000000000 */
[----:B------:R-:W-:-:S02]  /*1a00*/  UMOV UR15, 0x40000040 ;  /* 0x40000040000f7882 */ /* 0x000fc40000000000 */
[----:B------:R-:W-:-:S06]  /*1a10*/  USEL UR7, URZ, 0x1, UP0 ;  /* 0x000000013f077887 */ /* 0x000fcc0008000000 */
[----:B------:R-:W-:Y:S01]  /*1a20*/  ISETP.NE.AND P0, PT, RZ, UR7, PT ;  /* 0x00000007ff007c0c */ /* 0x000fe2000bf05270 */
[----:B------:R-:W-:Y:S01]  /*1a30*/  QGMMA.64x64x32.F32.E5M2.E5M2 R56, gdesc[UR12], R56 ;  /* 0x00e000000c3879f3 */ /* 0x000fe20008703838 */
[----:B------:R-:W-:Y:S01]  /*1a40*/  UMOV UR12, UR8 ;  /* 0x00000008000c7c82 */ /* 0x000fe20008000000 */
[----:B------:R-:W-:Y:S02]  /*1a50*/  UMOV UR13, 0x40000040 ;  /* 0x40000040000d7882 */ /* 0x000fe40000000000 */
[----:B------:R-:W-:Y:S08]  /*1a60*/  QGMMA.64x64x32.F32.E5M2.E5M2 R24, gdesc[UR12], R24, gsb0 ;  /* 0x00e000000c1879f3 */ /* 0x000ff00008003818 */
[----:B------:R-:W-:Y:S05]  /*1a70*/  @!P0 BRA `(.L_x_18) ;  /* 0x0000000400088947 */ /* 0x000fea0003800000 */
[----:B------:R-:W-:Y:S02]  /*1a80*/  WARPGROUP.DEPBAR.LE gsb0, 0x0 ;  /* 0x00008000000079c5 */ /* 0x000fe40000010000 */
[----:B------:R-:W-:-:S01]  /*1a90*/  FADD R145, RZ, R56 ;  /* 0x00000038ff917221 */ /* 0x000fc20000000000 */
[----:B------:R-:W-:Y:S01]  /*1aa0*/  FADD R140, RZ, R57 ;  /* 0x00000039ff8c7221 */ /* 0x000fe20000000000 */
        /* <DEDUP_REMOVED lines=62> */
[----:B------:R-:W-:-:S06]  /*1e90*/  UMOV UR6, URZ ;  /* 0x0000003f00067c82 */ /* 0x000fcc0008000000 */
.L_x_18:
[----:B------:R-:W-:-:S04]  /*1ea0*/  UIADD3 UR12, UR5, 0x1, URZ ;  /* 0x00000001050c7890 */ /* 0x000fc8000fffe03f */
[----:B------:R-:W-:-:S04]  /*1eb0*/  UISETP.NE.AND UP0, UPT, UR12, 0x4, UPT ;  /* 0x000000040c00788c */ /* 0x000fc8000bf05270 */
[----:B------:R-:W-:Y:S02]  /*1ec0*/  USEL UR8, URZ, 0x1, UP0 ;  /* 0x000000013f087887 */ /* 0x000fe40008000000 */
[----:B------:R-:W-:Y:S02]  /*1ed0*/  USEL UR12, UR12, URZ, UP0 ;  /* 0x0000003f0c0c7287 */ /* 0x000fe40008000000 */
[----:B------:R-:W-:-:S06]  /*1ee0*/  ULOP3.LUT UR8, UR4, UR8, URZ, 0x3c, !UPT ;  /* 0x0000000804087292 */ /* 0x000fcc000f8e3c3f */
[----:B------:R-:W-:Y:S01]  /*1ef0*/  IMAD.U32 R13, RZ, RZ, UR8 ;  /* 0x00000008ff0d7e24 */ /* 0x000fe2000f8e00ff */
[----:B------:R-:W-:-:S06]  /*1f00*/  UMOV UR8, 0x1 ;  /* 0x0000000100087882 */ /* 0x000fcc0000000000 */
.L_x_13:
[----:B------:R-:W-:-:S04]  /*1f10*/  UISETP.LT.AND UP0, UPT, UR9, 0x1, UPT ;  /* 0x000000010900788c */ /* 0x000fc8000bf01270 */
[----:B------:R-:W-:-:S04]  /*1f20*/  USEL UR13, UR9, 0x1, UP0 ;  /* 0x00000001090d7887 */ /* 0x000fc80008000000 */
[----:B------:R-:W-:-:S04]  /*1f30*/  UIADD3 UR13, UR9, -UR13, URZ ;  /* 0x8000000d090d7290 */ /* 0x000fc8000fffe03f */
[----:B------:R-:W-:-:S06]  /*1f40*/  UISETP.GE.AND UP0, UPT, UR13, 0x1, UPT ;  /* 0x000000010d00788c */ /* 0x000fcc000bf06270 */
[----:B------:R-:W-:-:S13]  /*1f50*/  PLOP3.LUT P0, PT, PT, PT, UP0, 0x80, 0x0 ;  /* 0x000000000000781c */ /* 0x000fda0003f0f008 */
[----:B------:R-:W-:Y:S05]  /*1f60*/  @!P0 BRA `(.L_x_19) ;  /* 0x0000000800748947 */ /* 0x000fea0003800000 */
[----:B01----:R-:W-:Y:S01]  /*1f70*/  IMAD.U32 R10, RZ, RZ, UR13 ;  /* 0x0000000dff0a7e24 */ /* 0x003fe2000f8e00ff */
[----:B------:R-:W-:Y:S01]  /*1f80*/  UMOV UR13, UR5 ;  /* 0x00000005000d7c82 */ /* 0x000fe20008000000 */
[----:B------:R-:W-:-:S05]  /*1f90*/  ULDC UR15, c[0x0][0x50c] ;  /* 0x00014300000f7ab9 */ /* 0x000fca0000000800 */
.L_x_27:
[----:B------:R-:W-:-:S13]  /*1fa0*/  ISETP.NE.AND P1, PT, R142, 0x3, PT ;  /* 0x000000038e00780c */ /* 0x000fda0003f25270 */
[----:B01----:R-:W-:Y:S05]  /*1fb0*/  @!P1 BRA `(.L_x_20) ;  /* 0x0000000000049947 */ /* 0x003fea0003800000 */
[----:B------:R-:W-:Y:S01]  /*1fc0*/  BPT.TRAP 0x1 ;  /* 0x000000040000795c */ /* 0x000fe20000300000 */
.L_x_20:
[----:B------:R-:W0:Y:S01]  /*1fd0*/  S2UR UR14, SR_CgaCtaId ;  /* 0x00000000000e79c3 */ /* 0x000e220000008800 */
[----:B------:R-:W-:Y:S01]  /*1fe0*/  UMOV UR10, 0x400 ;  /* 0x00000400000a7882 */ /* 0x000fe20000000000 */
[----:B------:R-:W-:Y:S01]  /*1ff0*/  SHF.L.U32 R11, R13, 0x1f, RZ ;  /* 0x0000001f0d0b7819 */ /* 0x000fe200000006ff */
[----:B0-----:R-:W-:-:S04]  /*2000*/  ULEA UR10, UR14, UR10, 0x18 ;  /* 0x0000000a0e0a7291 */ /* 0x001fc8000f8ec03f */
[----:B------:R-:W-:-:S09]  /*2010*/  ULEA UR14, UR12, UR10, 0x3 ;  /* 0x0000000a0c0e7291 */ /* 0x000fd2000f8e183f */
[----:B------:R0:W1:Y:S01]  /*2020*/  SYNCS.PHASECHK.TRANS64.TRYWAIT P0, [UR14], R11 ;  /* 0x0000000bff0075a7 */ /* 0x000062000800014e */
[----:B------:R-:W-:Y:S05]  /*2030*/  @!P1 BRA `(.L_x_21) ;  /* 0x0000000000049947 */ /* 0x000fea0003800000 */
[----:B------:R-:W-:Y:S01]  /*2040*/  BPT.TRAP 0x1 ;  /* 0x000000040000795c */ /* 0x000fe20000300000 */
.L_x_21:
[----:B-1----:R-:W-:Y:S05]  /*2050*/  @P0 BRA `(.L_x_22) ;  /* 0x0000000000080947 */ /* 0x002fea0003800000 */
[----:B------:R-:W1:Y:S02]  /*2060*/  SYNCS.PHASECHK.TRANS64.TRYWAIT P0, [UR14], R11 ;  /* 0x0000000bff0075a7 */ /* 0x000e64000800014e */
[----:B-1----:R-:W-:Y:S05]  /*2070*/  @!P0 BRA `(.L_x_23) ;  /* 0x0000007400908947 */ /* 0x002fea0003800000 */
.L_x_22:
[----:B------:R-:W-:Y:S01]  /*2080*/  UIADD3 UR14, UR10, 0x20100, URZ ;  /* 0x000201000a0e7890 */ /* 0x000fe2000fffe03f */
[----:B------:R-:W-:Y:S01]  /*2090*/  WARPGROUP.ARRIVE ;  /* 0x00000000000079c5 */ /* 0x000fe20000000000 */
[----:B------:R-:W-:Y:S02]  /*20a0*/  UISETP.NE.AND UP0, UPT, UR7, URZ, UPT ;  /* 0x0000003f0700728c */ /* 0x000fe4000bf05270 */
[----:B------:R-:W-:Y:S02]  /*20b0*/  USHF.R.U32.HI UR14, URZ, 0x4, UR14 ;  /* 0x000000043f0e7899 */ /* 0x000fe4000801160e */
[----:B------:R-:W-:Y:S02]  /*20c0*/  USEL UR8, UR8, URZ, !UP0 ;  /* 0x0000003f08087287 */ /* 0x000fe4000c000000 */
[----:B------:R-:W-:Y:S02]  /*20d0*/  ULOP3.LUT UR14, UR14, 0x3fff, URZ, 0xc0, !UPT ;  /* 0x00003fff0e0e7892 */ /* 0x000fe4000f8ec03f */
[----:B------:R-:W-:-:S02]  /*20e0*/  ULOP3.LUT UR7, UR11, 0x10000, URZ, 0xfc, !UPT ;  /* 0x000100000b077892 */ /* 0x000fc4000f8efc3f */
[----:B------:R-:W-:Y:S02]  /*20f0*/  ULOP3.LUT UR14, UR14, 0x10000, URZ, 0xfc, !UPT ;  /* 0x000100000e0e7892 */ /* 0x000fe4000f8efc3f */
[----:B------:R-:W-:Y:S02]  /*2100*/  UISETP.NE.U32.AND UP0, UPT, UR8, URZ, UPT ;  /* 0x0000003f0800728c */ /* 0x000fe4000bf05070 */
[----:B------:R-:W-:Y:S02]  /*2110*/  ULEA UR8, UR12, UR7, 0xb ;  /* 0x000000070c087291 */ /* 0x000fe4000f8e583f */
[----:B------:R-:W-:Y:S02]  /*2120*/  ULEA UR7, UR12, UR14, 0x9 ;  /* 0x0000000e0c077291 */ /* 0x000fe4000f8e483f */
[----:B------:R-:W-:Y:S01]  /*2130*/  UIADD3 UR14, UR8, 0x400, URZ ;  /* 0x00000400080e7890 */ /* 0x000fe2000fffe03f */
[----:B------:R-:W-:Y:S02]  /*2140*/  UMOV UR17, 0x40000040 ;  /* 0x4000004000117882 */ /* 0x000fe40000000000 */
[----:B------:R-:W-:Y:S01]  /*2150*/  UMOV UR16, UR8 ;  /* 0x0000000800107c82 */ /* 0x000fe20008000000 */
[----:B------:R-:W-:Y:S01]  /*2160*/  UMOV UR19, 0x40000040 ;  /* 0x4000004000137882 */ /* 0x000fe20000000000 */
[----:B------:R-:W-:Y:S01]  /*2170*/  UMOV UR18, UR7 ;  /* 0x0000000700127c82 */ /* 0x000fe20008000000 */
[----:B------:R-:W-:Y:S01]  /*2180*/  UIADD3 UR6, UR6, 0x4, URZ ;  /* 0x0000000406067890 */ /* 0x000fe2000fffe03f */
[----:B------:R-:W-:Y:S01]  /*2190*/  QGMMA.64x64x32.F32.E5M2.E5M2 R56, gdesc[UR16], R56, UP0 ;  /* 0x00e00000103879f3 */ /* 0x000fe2000bf03838 */
[----:B------:R-:W-:Y:S01]  /*21a0*/  UMOV UR16, UR14 ;  /* 0x0000000e00107c82 */ /* 0x000fe20008000000 */
[----:B------:R-:W-:Y:S01]  /*21b0*/  UMOV UR17, 0x40000040 ;  /* 0x4000004000117882 */ /* 0x000fe20000000000 */
[----:B------:R-:W-:Y:S01]  /*21c0*/  UIADD3 UR14, UR8, 0x402, URZ ;  /* 0x00000402080e7890 */ /* 0x000fe2000fffe03f */
[----:B------:R-:W-:Y:S01]  /*21d0*/  QGMMA.64x64x32.F32.E5M2.E5M2 R24, gdesc[UR16], R24, UP0 ;  /* 0x00e00000101879f3 */ /* 0x000fe2000bf03818 */
[----:B------:R-:W-:-:S02]  /*21e0*/  UIADD3 UR16, UR8, 0x2, URZ ;  /* 0x0000000208107890 */ /* 0x000fc4000fffe03f */
[----:B------:R-:W-:Y:S01]  /*21f0*/  UIADD3 UR18, UR7, 0x2, URZ ;  /* 0x0000000207127890 */ /* 0x000fe2000fffe03f */
[----:B------:R-:W-:Y:S01]  /*2200*/  UMOV UR17, 0x40000040 ;  /* 0x4000004000117882 */ /* 0x000fe20000000000 */
[----:B------:R-:W-:Y:S01]  /*2210*/  UMOV UR19, 0x40000040 ;  /* 0x4000004000137882 */ /* 0x000fe20000000000 */
[----:B------:R-:W-:-:S06]  /*2220*/  UISETP.NE.AND UP0, UPT, UR6, UR15, UPT ;  /* 0x0000000f0600728c */ /* 0x000fcc000bf05270 */
[----:B------:R-:W-:Y:S01]  /*2230*/  QGMMA.64x64x32.F32.E5M2.E5M2 R56, gdesc[UR16], R56 ;  /* 0x00e00000103879f3 */ /* 0x000fe20008703838 */
[----:B------:R-:W-:Y:S01]  /*2240*/  UMOV UR16, UR14 ;  /* 0x0000000e00107c82 */ /* 0x000fe20008000000 */
[----:B------:R-:W-:Y:S01]  /*2250*/  UMOV UR17, 0x40000040 ;  /* 0x4000004000117882 */ /* 0x000fe20000000000 */
[----:B------:R-:W-:Y:S01]  /*2260*/  UIADD3 UR14, UR8, 0x404, URZ ;  /* 0x00000404080e7890 */ /* 0x000fe2000fffe03f */
[----:B------:R-:W-:Y:S01]  /*2270*/  QGMMA.64x64x32.F32.E5M2.E5M2 R24, gdesc[UR16], R24 ;  /* 0x00e00000101879f3 */ /* 0x000fe20008703818 */
[----:B------:R-:W-:Y:S02]  /*2280*/  UIADD3 UR16, UR8, 0x4, URZ ;  /* 0x0000000408107890 */ /* 0x000fe4000fffe03f */
[----:B------:R-:W-:Y:S01]  /*2290*/  UIADD3 UR18, UR7, 0x4, URZ ;  /* 0x0000000407127890 */ /* 0x000fe2000fffe03f */
[----:B------:R-:W-:Y:S01]  /*22a0*/  UMOV UR17, 0x40000040 ;  /* 0x4000004000117882 */ /* 0x000fe20000000000 */
[----:B------:R-:W-:-:S07]  /*22b0*/  UMOV UR19, 0x40000040 ;  /* 0x4000004000137882 */ /* 0x000fce0000000000 */
[----:B------:R-:W-:Y:S01]  /*22c0*/  QGMMA.64x64x32.F32.E5M2.E5M2 R56, gdesc[UR16], R56 ;  /* 0x00e00000103879f3 */ /* 0x000fe20008703838 */
[----:B------:R-:W-:Y:S01]  /*22d0*/  UMOV UR16, UR14 ;  /* 0x0000000e00107c82 */ /* 0x000fe20008000000 */
[----:B------:R-:W-:Y:S02]  /*22e0*/  UMOV UR17, 0x40000040 ;  /* 0x4000004000117882 */ /* 0x000fe40000000000 */
[----:B------:R-:W-:Y:S01]  /*22f0*/  QGMMA.64x64x32.F32.E5M2.E5M2 R24, gdesc[UR16], R24 ;  /* 0x00e00000101879f3 */ /* 0x000fe20008703818 */
[----:B------:R-:W-:Y:S02]  /*2300*/  UIADD3 UR16, UR8, 0x6, URZ ;  /* 0x0000000608107890 */ /* 0x000fe4000fffe03f */
[----:B------:R-:W-:Y:S02]  /*2310*/  UIADD3 UR18, UR7, 0x6, URZ ;  /* 0x0000000607127890 */ /* 0x000fe4000fffe03f */
[----:B------:R-:W-:Y:S01]  /*2320*/  UIADD3 UR8, UR8, 0x406, URZ ;  /* 0x0000040608087890 */ /* 0x000fe2000fffe03f */
[----:B------:R-:W-:Y:S01]  /*2330*/  UMOV UR17, 0x40000040 ;  /* 0x4000004000117882 */ /* 0x000fe20000000000 */
[----:B------:R-:W-:Y:S01]  /*2340*/  UMOV UR19, 0x40000040 ;  /* 0x4000004000137882 */ /* 0x000fe20000000000 */
[----:B------:R-:W-:-:S06]  /*2350*/  USEL UR7, URZ, 0x1, UP0 ;  /* 0x000000013f077887 */ /* 0x000fcc0008000000 */
[----:B------:R-:W-:Y:S01]  /*2360*/  ISETP.NE.AND P0, PT, RZ, UR7, PT ;  /* 0x00000007ff007c0c */ /* 0x000fe2000bf05270 */
[----:B------:R-:W-:Y:S01]  /*2370*/  QGMMA.64x64x32.F32.E5M2.E5M2 R56, gdesc[UR16], R56 ;  /* 0x00e00000103879f3 */ /* 0x000fe20008703838 */
[----:B------:R-:W-:Y:S01]  /*2380*/  UMOV UR16, UR8 ;  /* 0x0000000800107c82 */ /* 0x000fe20008000000 */
[----:B------:R-:W-:Y:S02]  /*2390*/  UMOV UR17, 0x40000040 ;  /* 0x4000004000117882 */ /* 0x000fe40000000000 */
[----:B------:R-:W-:Y:S03]  /*23a0*/  QGMMA.64x64x32.F32.E5M2.E5M2 R24, gdesc[UR16], R24, gsb0 ;  /* 0x00e00000101879f3 */ /* 0x000fe60008003818 */
[----:B------:R-:W-:-:S05]  /*23b0*/  WARPGROUP.DEPBAR.LE gsb0, 0x1 ;  /* 0x00008000000079c5 */ /* 0x000fca0000010100 */
[----:B------:R-:W-:Y:S05]  /*23c0*/  @!P0 BRA `(.L_x_24) ;  /* 0x0000000400088947 */ /* 0x000fea0003800000 */
[----:B------:R-:W-:Y:S02]  /*23d0*/  WARPGROUP.DEPBAR.LE gsb0, 0x0 ;  /* 0x00008000000079c5 */ /* 0x000fe40000010000 */
[----:B------:R-:W-:-:S01]  /*23e0*/  FADD R145, R56, R145 ;  /* 0x0000009138917221 */ /* 0x000fc20000000000 */
[----:B------:R-:W-:Y:S01]  /*23f0*/  FADD R140, R57, R140 ;  /* 0x0000008c398c7221 */ /* 0x000fe20000000000 */
        /* <DEDUP_REMOVED lines=62> */
[----:B------:R-:W-:-:S06]  /*27e0*/  UMOV UR6, URZ ;  /* 0x0000003f00067c82 */ /* 0x000fcc0008000000 */
.L_x_24:
[----:B------:R-:W-:Y:S05]  /*27f0*/  @!P1 BRA `(.L_x_25) ;  /* 0x0000000000049947 */ /* 0x000fea0003800000 */
[----:B------:R-:W-:Y:S01]  /*2800*/  BPT.TRAP 0x1 ;  /* 0x000000040000795c */ /* 0x000fe20000300000 */
.L_x_25:
[----:B------:R-:W-:Y:S01]  /*2810*/  ULEA UR8, UR13, UR10, 0x3 ;  /* 0x0000000a0d087291 */ /* 0x000fe2000f8e183f */
[----:B------:R-:W-:-:S03]  /*2820*/  ISETP.GT.U32.AND P0, PT, R4, 0x1, PT ;  /* 0x000000010400780c */ /* 0x000fc60003f04070 */
[----:B------:R-:W-:-:S04]  /*2830*/  UIADD3 UR8, UR8, 0x20, URZ ;  /* 0x0000002008087890 */ /* 0x000fc8000fffe03f */
[----:B------:R-:W-:-:S09]  /*2840*/  UPRMT UR8, URZ, 0x654, UR8 ;  /* 0x000006543f087896 */ /* 0x000fd20008000008 */
[----:B------:R-:W-:Y:S01]  /*2850*/  SYNCS.ARRIVE.TRANS64.RED.A1T0 RZ, [UR8], RZ ;  /* 0x000000ffffff79a7 */ /* 0x000fe20008100408 */
[----:B------:R-:W-:Y:S05]  /*2860*/  @P0 BRA `(.L_x_26) ;  /* 0x0000000000040947 */ /* 0x000fea0003800000 */
[----:B------:R-:W-:Y:S01]  /*2870*/  BPT.TRAP 0x1 ;  /* 0x000000040000795c */ /* 0x000fe20000300000 */
.L_x_26:
[----:B------:R-:W-:Y:S01]  /*2880*/  UIADD3 UR12, UR12, 0x1, URZ ;  /* 0x000000010c0c7890 */ /* 0x000fe2000fffe03f */
[C---:B------:R-:W-:Y:S01]  /*2890*/  ISETP.GT.AND P0, PT, R10.reuse, 0x1, PT ;  /* 0x000000010a00780c */ /* 0x040fe20003f04270 */
[----:B------:R-:W-:Y:S01]  /*28a0*/  UIADD3 UR13, UR13, 0x1, URZ ;  /* 0x000000010d0d7890 */ /* 0x000fe2000fffe03f */
[----:B------:R-:W-:Y:S01]  /*28b0*/  VIADD R10, R10, 0xffffffff ;  /* 0xffffffff0a0a7836 */ /* 0x000fe20000000000 */
[----:B------:R-:W-:Y:S02]  /*28c0*/  UISETP.NE.AND UP0, UPT, UR12, 0x4, UPT ;  /* 0x000000040c00788c */ /* 0x000fe4000bf05270 */
[----:B------:R-:W-:Y:S02]  /*28d0*/  UISETP.NE.AND UP1, UPT, UR13, 0x4, UPT ;  /* 0x000000040d00788c */ /* 0x000fe4000bf25270 */
[----:B------:R-:W-:Y:S02]  /*28e0*/  USEL UR8, URZ, 0x1, UP0 ;  /* 0x000000013f087887 */ /* 0x000fe40008000000 */
[----:B------:R-:W-:-:S02]  /*28f0*/  USEL UR12, UR12, URZ, UP0 ;  /* 0x0000003f0c0c7287 */ /* 0x000fc40008000000 */
[----:B------:R-:W-:Y:S02]  /*2900*/  USEL UR13, UR13, URZ, UP1 ;  /* 0x0000003f0d0d7287 */ /* 0x000fe40008800000 */
[----:B------:R-:W-:Y:S01]  /*2910*/  LOP3.LUT R13, R13, UR8, RZ, 0x3c, !PT ;  /* 0x000000080d0d7c12 */ /* 0x000fe2000f8e3cff */
[----:B------:R-:W-:Y:S01]  /*2920*/  UMOV UR8, 0x1 ;  /* 0x0000000100087882 */ /* 0x000fe20000000000 */
[----:B------:R-:W-:Y:S08]  /*2930*/  @P0 BRA `(.L_x_27) ;  /* 0xfffffff400980947 */ /* 0x000ff0000383ffff */
.L_x_19:
[----:B------:R-:W-:Y:S01]  /*2940*/  UISETP.NE.AND UP0, UPT, UR6, URZ, UPT ;  /* 0x0000003f0600728c */ /* 0x000fe2000bf05270 */
[----:B01----:R-:W0:Y:S03]  /*2950*/  LDC R10, c[0x0][0x28c] ;  /* 0x0000a300ff0a7b82 */ /* 0x003e260000000800 */
[----:B------:R-:W-:-:S06]  /*2960*/  USEL UR6, URZ, 0x1, !UP0 ;  /* 0x000000013f067887 */ /* 0x000fcc000c000000 */
[----:B------:R-:W-:Y:S02]  /*2970*/  ISETP.NE.AND P0, PT, RZ, UR6, PT ;  /* 0x00000006ff007c0c */ /* 0x000fe4000bf05270 */
[----:B0-----:R-:W-:-:S11]  /*2980*/  ISETP.GE.AND P1, PT, R10, 0x1, PT ;  /* 0x000000010a00780c */ /* 0x001fd60003f26270 */
[----:B------:R-:W-:Y:S05]  /*2990*/  @!P0 BRA `(.L_x_28) ;  /* 0x0000000400048947 */ /* 0x000fea0003800000 */
[----:B------:R-:W-:Y:S02]  /*29a0*/  WARPGROUP.DEPBAR.LE gsb0, 0x0 ;  /* 0x00008000000079c5 */ /* 0x000fe40000010000 */
[----:B------:R-:W-:Y:S01]  /*29b0*/  FADD R145, R56, R145 ;  /* 0x0000009138917221 */ /* 0x000fe20000000000 */
        /* <DEDUP_REMOVED lines=62> */
[----:B------:R-:W-:-:S07]  /*2da0*/  FADD R18, R18, R55 ;  /* 0x0000003712127221 */ /* 0x000fce0000000000 */
.L_x_28:
[----:B------:R-:W-:Y:S02]  /*2db0*/  WARPGROUP.DEPBAR.LE gsb0, 0x0 ;  /* 0x00008000000079c5 */ /* 0x000fe40000010000 */
[----:B------:R-:W-:Y:S05]  /*2dc0*/  @!P1 BRA `(.L_x_29) ;  /* 0x0000000000389947 */ /* 0x000fea0003800000 */
[----:B------:R-:W-:-:S13]  /*2dd0*/  ISETP.NE.AND P0, PT, R142, 0x3, PT ;  /* 0x000000038e00780c */ /* 0x000fda0003f05270 */
[----:B------:R-:W-:Y:S05]  /*2de0*/  @!P0 BRA `(.L_x_30) ;  /* 0x0000000000048947 */ /* 0x000fea0003800000 */
[----:B------:R-:W-:Y:S01]  /*2df0*/  BPT.TRAP 0x1 ;  /* 0x000000040000795c */ /* 0x000fe20000300000 */
.L_x_30:
[----:B------:R-:W-:Y:S01]  /*2e00*/  UISETP.LT.AND UP0, UPT, UR9, 0x1, UPT ;  /* 0x000000010900788c */ /* 0x000fe2000bf01270 */
[----:B------:R-:W-:-:S03]  /*2e10*/  ISETP.GT.U32.AND P0, PT, R4, 0x1, PT ;  /* 0x000000010400780c */ /* 0x000fc60003f04070 */
[----:B------:R-:W-:-:S04]  /*2e20*/  USEL UR6, UR9, 0x1, UP0 ;  /* 0x0000000109067887 */ /* 0x000fc80008000000 */
[----:B------:R-:W-:-:S04]  /*2e30*/  UIADD3 UR6, UR5, UR9, -UR6 ;  /* 0x0000000905067290 */ /* 0x000fc8000fffe806 */
[----:B------:R-:W-:-:S04]  /*2e40*/  USHF.L.U32 UR6, UR6, 0x3, URZ ;  /* 0x0000000306067899 */ /* 0x000fc8000800063f */
[----:B------:R-:W-:-:S04]  /*2e50*/  ULOP3.LUT UR6, UR6, 0x18, URZ, 0xc0, !UPT ;  /* 0x0000001806067892 */ /* 0x000fc8000f8ec03f */
[----:B------:R-:W-:-:S04]  /*2e60*/  UIADD3 UR6, UR10, 0x20, UR6 ;  /* 0x000000200a067890 */ /* 0x000fc8000fffe006 */
[----:B------:R-:W-:-:S09]  /*2e70*/  UPRMT UR6, URZ, 0x654, UR6 ;  /* 0x000006543f067896 */ /* 0x000fd20008000006 */
[----:B------:R-:W-:Y:S01]  /*2e80*/  SYNCS.ARRIVE.TRANS64.RED.A1T0 RZ, [UR6], RZ ;  /* 0x000000ffffff79a7 */ /* 0x000fe20008100406 */
[----:B------:R-:W-:Y:S05]  /*2e90*/  @P0 BRA `(.L_x_29) ;  /* 0x0000000000040947 */ /* 0x000fea0003800000 */
[----:B------:R-:W-:Y:S01]  /*2ea0*/  BPT.TRAP 0x1 ;  /* 0x000000040000795c */ /* 0x000fe20000300000 */
.L_x_29:
[----:B------:R-:W0:Y:S01]  /*2eb0*/  LDC R14, c[0x0][0x288] ;  /* 0x0000a200ff0e7b82 */ /* 0x000e220000000800 */
[----:B------:R-:W-:Y:S01]  /*2ec0*/  IMAD.SHL.U32 R33, R6, 0x40, RZ ;  /* 0x0000004006217824 */ /* 0x000fe200078e00ff */
[--C-:B------:R-:W-:Y:S01]  /*2ed0*/  SHF.R.U32.HI R10, RZ, 0x2, R0.reuse ;  /* 0x00000002ff0a7819 */ /* 0x100fe20000011600 */
[----:B------:R-:W-:Y:S01]  /*2ee0*/  IMAD.SHL.U32 R34, R7, 0x100, RZ ;  /* 0x0000010007227824 */ /* 0x000fe200078e00ff */
[C---:B------:R-:W-:Y:S01]  /*2ef0*/  LOP3.LUT R12, R0.reuse, 0x60, RZ, 0xc0, !PT ;  /* 0x00000060000c7812 */ /* 0x040fe200078ec0ff */
[----:B------:R-:W-:Y:S01]  /*2f00*/  ULDC UR6, c[0x0][0x284] ;  /* 0x0000a10000067ab9 */ /* 0x000fe20000000800 */
[----:B------:R-:W-:Y:S01]  /*2f10*/  SHF.R.U32.HI R13, RZ, 0x7, R0 ;  /* 0x00000007ff0d7819 */ /* 0x000fe20000011600 */
[----:B------:R-:W-:Y:S01]  /*2f20*/  IMAD.SHL.U32 R26, R0, 0x2, RZ ;  /* 0x00000002001a7824 */ /* 0x000fe200078e00ff */
[----:B------:R-:W-:Y:S01]  /*2f30*/  LOP3.LUT R11, R10, 0x7, RZ, 0xc0, !PT ;  /* 0x000000070a0b7812 */ /* 0x000fe200078ec0ff */
[----:B------:R-:W-:Y:S01]  /*2f40*/  IMAD.MOV.U32 R32, RZ, RZ, -0x1 ;  /* 0xffffffffff207424 */ /* 0x000fe200078e00ff */
[----:B------:R-:W-:-:S02]  /*2f50*/  SHF.R.U32.HI R12, RZ, 0x1, R12 ;  /* 0x00000001ff0c7819 */ /* 0x000fc4000001160c */
[----:B------:R-:W-:Y:S02]  /*2f60*/  LOP3.LUT R10, R13, 0x1, RZ, 0xc0, !PT ;  /* 0x000000010d0a7812 */ /* 0x000fe400078ec0ff */
[----:B------:R-:W-:Y:S02]  /*2f70*/  IADD3 R15, RZ, -R12, -R11 ;  /* 0x8000000cff0f7210 */ /* 0x000fe40007ffe80b */
[----:B------:R-:W-:Y:S01]  /*2f80*/  LOP3.LUT R13, R0, 0x3, RZ, 0xc0, !PT ;  /* 0x00000003000d7812 */ /* 0x000fe200078ec0ff */
[C---:B------:R-:W-:Y:S01]  /*2f90*/  IMAD.SHL.U32 R24, R10.reuse, 0x40, RZ ;  /* 0x000000400a187824 */ /* 0x040fe200078e00ff */
[----:B------:R-:W-:Y:S01]  /*2fa0*/  LOP3.LUT R26, R33, 0x6, R26, 0xf8, !PT ;  /* 0x00000006211a7812 */ /* 0x000fe200078ef81a */
[----:B------:R-:W-:-:S03]  /*2fb0*/  IMAD R15, R10, -0x40, R15 ;  /* 0xffffffc00a0f7824 */ /* 0x000fc600078e020f */
[----:B------:R-:W-:Y:S01]  /*2fc0*/  LOP3.LUT R35, R24, 0x40, R11, 0xe2, !PT ;  /* 0x0000004018237812 */ /* 0x000fe200078ee20b */
[----:B------:R-:W-:Y:S01]  /*2fd0*/  IMAD.WIDE R24, R7, 0x100, RZ ;  /* 0x0000010007187825 */ /* 0x000fe200078e02ff */
[----:B0-----:R-:W-:-:S03]  /*2fe0*/  ISETP.GE.AND P0, PT, R33, R14, PT ;  /* 0x0000000e2100720c */ /* 0x001fc60003f06270 */
[----:B------:R-:W-:Y:S01]  /*2ff0*/  IMAD R6, R13, -0x2, R14 ;  /* 0xfffffffe0d067824 */ /* 0x000fe200078e020e */
[C---:B------:R-:W-:Y:S02]  /*3000*/  ISETP.GE.OR P0, PT, R34.reuse, UR6, P0 ;  /* 0x0000000622007c0c */ /* 0x040fe40008706670 */
[----:B------:R-:W-:Y:S01]  /*3010*/  IADD3 R34, -R34, UR6, R15 ;  /* 0x0000000622227c10 */ /* 0x000fe2000fffe10f */
[----:B------:R-:W-:Y:S01]  /*3020*/  IMAD.IADD R33, R6, 0x1, -R33 ;  /* 0x0000000106217824 */ /* 0x000fe200078e0a21 */
[----:B------:R-:W-:-:S09]  /*3030*/  LOP3.LUT R35, R24, R35, R12, 0xfe, !PT ;  /* 0x0000002318237212 */ /* 0x000fd200078efe0c */
[----:B------:R-:W-:Y:S05]  /*3040*/  @P0 BRA `(.L_x_31) ;  /* 0x0000004800200947 */ /* 0x000fea0003800000 */
[----:B------:R-:W0:Y:S01]  /*3050*/  LDC.64 R30, c[0x0][0x5c8] ;  /* 0x00017200ff1e7b82 */ /* 0x000e220000000a00 */
[----:B------:R-:W-:Y:S01]  /*3060*/  SHF.R.S32.HI R36, RZ, 0x1f, R5 ;  /* 0x0000001fff247819 */ /* 0x000fe20000011405 */
[----:B------:R-:W-:Y:S01]  /*3070*/  ULDC.64 UR6, c[0x0][0x5d0] ;  /* 0x0001740000067ab9 */ /* 0x000fe20000000a00 */
[----:B------:R-:W-:Y:S01]  /*3080*/  SHF.R.S32.HI R27, RZ, 0x1f, R26 ;  /* 0x0000001fff1b7819 */ /* 0x000fe2000001141a */
[----:B------:R-:W-:Y:S02]  /*3090*/  BSSY B0, `(.L_x_31) ;  /* 0x0000483000007945 */ /* 0x000fe40003800000 */
[----:B------:R-:W-:-:S04]  /*30a0*/  IMAD R6, R36, UR6, RZ ;  /* 0x0000000624067c24 */ /* 0x000fc8000f8e02ff */
[C---:B------:R-:W-:Y:S02]  /*30b0*/  IMAD R11, R5.reuse, UR7, R6 ;  /* 0x00000007050b7c24 */ /* 0x040fe4000f8e0206 */
[----:B------:R-:W-:Y:S01]  /*30c0*/  IMAD.WIDE.U32 R6, R5, UR6, R26 ;  /* 0x0000000605067c25 */ /* 0x000fe2000f8e001a */
[----:B------:R-:W-:-:S03]  /*30d0*/  ULDC.64 UR6, c[0x0][0x5c0] ;  /* 0x0001700000067ab9 */ /* 0x000fc60000000a00 */
[----:B------:R-:W-:Y:S02]  /*30e0*/  IMAD.IADD R7, R7, 0x1, R11 ;  /* 0x0000000107077824 */ /* 0x000fe400078e020b */
[----:B0-----:R-:W-:Y:S01]  /*30f0*/  IMAD R10, R25, R30, RZ ;  /* 0x0000001e190a7224 */ /* 0x001fe200078e02ff */
[----:B------:R-:W-:-:S03]  /*3100*/  SHF.L.U64.HI R28, R30, 0x7, R31 ;  /* 0x000000071e1c7819 */ /* 0x000fc6000001021f */
[C---:B------:R-:W-:Y:S02]  /*3110*/  IMAD R13, R35.reuse, R31, R10 ;  /* 0x0000001f230d7224 */ /* 0x040fe400078e020a */
[----:B------:R-:W-:-:S04]  /*3120*/  IMAD.WIDE.U32 R10, R35, R30, R6 ;  /* 0x0000001e230a7225 */ /* 0x000fc800078e0006 */
[----:B------:R-:W-:Y:S01]  /*3130*/  IMAD.IADD R11, R11, 0x1, R13 ;  /* 0x000000010b0b7824 */ /* 0x000fe200078e020d */
[----:B------:R-:W-:Y:S01]  /*3140*/  IADD3 R14, P2, R10, UR6, RZ ;  /* 0x000000060a0e7c10 */ /* 0x000fe2000ff5e0ff */
[C---:B------:R-:W-:Y:S01]  /*3150*/  IMAD.SHL.U32 R7, R30.reuse, 0x80, RZ ;  /* 0x000000801e077824 */ /* 0x040fe200078e00ff */
[C---:B------:R-:W-:Y:S02]  /*3160*/  LEA R6, P4, R30.reuse, R10, 0x3 ;  /* 0x0000000a1e067211 */ /* 0x040fe400078818ff */
[----:B------:R-:W-:Y:S02]  /*3170*/  IADD3.X R15, R11, UR7, RZ, P2, !PT ;  /* 0x000000070b0f7c10 */ /* 0x000fe400097fe4ff */
[----:B---3-5:R-:W-:Y:S02]  /*3180*/  FSETP.NEU.AND P2, PT, R9, RZ, PT ;  /* 0x000000ff0900720b */ /* 0x028fe40003f4d000 */
[----:B------:R-:W-:Y:S02]  /*3190*/  LEA.HI.X R29, R30, R11, R31, 0x3, P4 ;  /* 0x0000000b1e1d7211 */ /* 0x000fe400020f1c1f */
[----:B------:R-:W-:-:S02]  /*31a0*/  IADD3 R12, P4, R6, UR6, RZ ;  /* 0x00000006060c7c10 */ /* 0x000fc4000ff9e0ff */
[--C-:B------:R-:W-:Y:S02]  /*31b0*/  IADD3 R10, P1, P0, R10, UR6, R7.reuse ;  /* 0x000000060a0a7c10 */ /* 0x100fe4000f83e007 */
[----:B------:R-:W-:Y:S02]  /*31c0*/  IADD3 R6, P5, P6, R6, UR6, R7 ;  /* 0x0000000606067c10 */ /* 0x000fe4000febe007 */
[--C-:B------:R-:W-:Y:S02]  /*31d0*/  IADD3.X R11, R11, UR7, R28.reuse, P1, P0 ;  /* 0x000000070b0b7c10 */ /* 0x100fe40008fe041c */
[C---:B------:R-:W-:Y:S02]  /*31e0*/  IADD3.X R13, R29.reuse, UR7, RZ, P4, !PT ;  /* 0x000000071d0d7c10 */ /* 0x040fe4000a7fe4ff */
[----:B------:R-:W-:Y:S01]  /*31f0*/  IADD3.X R7, R29, UR7, R28, P5, P6 ;  /* 0x000000071d077c10 */ /* 0x000fe2000afec41c */
[----:B------:R-:W-:Y:S06]  /*3200*/  @!P2 BRA `(.L_x_32) ;  /* 0x00000034009ca947 */ /* 0x000fec0003800000 */
[----:B------:R-:W-:Y:S01]  /*3210*/  ULDC.64 UR6, c[0x0][0x5b8] ;  /* 0x00016e0000067ab9 */ /* 0x000fe20000000a00 */
[----:B------:R-:W-:Y:S01]  /*3220*/  ISETP.GE.AND P0, PT, R34, 0x1, PT ;  /* 0x000000012200780c */ /* 0x000fe20003f06270 */
[----:B------:R-:W-:Y:S01]  /*3230*/  IMAD R28, R36, UR6, RZ ;  /* 0x00000006241c7c24 */ /* 0x000fe2000f8e02ff */
[----:B------:R-:W-:Y:S01]  /*3240*/  ULDC.64 UR10, c[0x0][0x5a8] ;  /* 0x00016a00000a7ab9 */ /* 0x000fe20000000a00 */
[----:B------:R-:W-:Y:S01]  /*3250*/  IMAD.WIDE.U32 R26, R5, UR6, R26 ;  /* 0x00000006051a7c25 */ /* 0x000fe2000f8e001a */
[----:B------:R-:W-:Y:S01]  /*3260*/  ISETP.LT.OR P4, PT, R33, 0x1, !P0 ;  /* 0x000000012100780c */ /* 0x000fe20004781670 */
[----:B------:R-:W-:Y:S02]  /*3270*/  BSSY B1, `(.L_x_33) ;  /* 0x000000c000017945 */ /* 0x000fe40003800000 */
[----:B------:R-:W-:Y:S01]  /*3280*/  IMAD R5, R5, UR7, R28 ;  /* 0x0000000705057c24 */ /* 0x000fe2000f8e021c */
[----:B------:R-:W-:Y:S02]  /*3290*/  ULDC.64 UR6, c[0x0][0x5b0] ;  /* 0x00016c0000067ab9 */ /* 0x000fe40000000a00 */
[----:B------:R-:W-:-:S02]  /*32a0*/  IMAD R30, R25, UR6, RZ ;  /* 0x00000006191e7c24 */ /* 0x000fc4000f8e02ff */
[----:B------:R-:W-:Y:S02]  /*32b0*/  IMAD.IADD R27, R27, 0x1, R5 ;  /* 0x000000011b1b7824 */ /* 0x000fe400078e0205 */
[C---:B------:R-:W-:Y:S02]  /*32c0*/  IMAD R5, R35.reuse, UR7, R30 ;  /* 0x0000000723057c24 */ /* 0x040fe4000f8e021e */
[----:B------:R-:W-:-:S03]  /*32d0*/  IMAD.WIDE.U32 R28, R35, UR6, R26 ;  /* 0x00000006231c7c25 */ /* 0x000fc6000f8e001a */
[----:B------:R-:W-:-:S04]  /*32e0*/  IADD3 R28, P1, R28, UR10, RZ ;  /* 0x0000000a1c1c7c10 */ /* 0x000fc8000ff3e0ff */
[--C-:B------:R-:W-:Y:S02]  /*32f0*/  IADD3.X R29, R29, UR11, R5.reuse, P1, !PT ;  /* 0x0000000b1d1d7c10 */ /* 0x100fe40008ffe405 */
[----:B------:R-:W-:Y:S01]  /*3300*/  PRMT R5, RZ, 0x7610, R5 ;  /* 0x00007610ff057816 */ /* 0x000fe20000000005 */
[----:B------:R-:W-:Y:S06]  /*3310*/  @P4 BRA `(.L_x_34) ;  /* 0x0000000000044947 */ /* 0x000fec0003800000 */
[----:B------:R0:W5:Y:S02]  /*3320*/  LDG.E.U8 R5, desc[UR20][R28.64] ;  /* 0x000000141c057981 */ /* 0x000164000c1e1100 */
.L_x_34:
[----:B------:R-:W-:Y:S05]  /*3330*/  BSYNC B1 ;  /* 0x0000000000017941 */ /* 0x000fea0003800000 */
.L_x_33:
[----:B-----5:R-:W-:Y:S01]  /*3340*/  LOP3.LUT R5, R5, 0xff, RZ, 0xc0, !PT ;  /* 0x000000ff05057812 */ /* 0x020fe200078ec0ff */
[----:B------:R-:W-:Y:S01]  /*3350*/  BSSY B1, `(.L_x_35) ;  /* 0x000000b000017945 */ /* 0x000fe20003800000 */
[----:B------:R-:W-:Y:S02]  /*3360*/  ISETP.LT.OR P2, PT, R33, 0x2, !P0 ;  /* 0x000000022100780c */ /* 0x000fe40004741670 */
[----:B------:R-:W-:-:S05]  /*3370*/  F2FP.F16.E5M2.UNPACK_B R5, R5 ;  /* 0x00000005ff05723e */ /* 0x000fca00020004ff */
[----:B------:R-:W-:Y:S01]  /*3380*/  HADD2.F32 R30, -RZ, R5.H0_H0 ;  /* 0x20000005ff1e7230 */ /* 0x000fe20000004100 */
[----:B------:R-:W-:-:S04]  /*3390*/  PRMT R5, RZ, 0x7610, R5 ;  /* 0x00007610ff057816 */ /* 0x000fc80000000005 */
[----:B------:R-:W-:-:S04]  /*33a0*/  FMUL R30, R30, R9 ;  /* 0x000000091e1e7220 */ /* 0x000fc80000400000 */
[----:B--2---:R-:W-:-:S05]  /*33b0*/  FFMA R30, R145, R8, R30 ;  /* 0x00000008911e7223 */ /* 0x004fca000000001e */
[----:B------:R-:W-:-:S05]  /*33c0*/  F2FP.SATFINITE.E5M2.F32.PACK_AB_MERGE_C R31, RZ, R30, RZ ;  /* 0x0000001eff1f723e */ /* 0x000fca00048060ff */
[----:B------:R1:W-:Y:S01]  /*33d0*/  @!P4 STG.E.U8 desc[UR20][R14.64], R31 ;  /* 0x0000001f0e00c986 */ /* 0x0003e2000c101114 */
[----:B------:R-:W-:Y:S05]  /*33e0*/  @P2 BRA `(.L_x_36) ;  /* 0x0000000000042947 */ /* 0x000fea0003800000 */
[----:B------:R2:W5:Y:S02]  /*33f0*/  LDG.E.U8 R5, desc[UR20][R28.64+0x1] ;  /* 0x000001141c057981 */ /* 0x000564000c1e1100 */
.L_x_36:
[----:B------:R-:W-:Y:S05]  /*3400*/  BSYNC B1 ;  /* 0x0000000000017941 */ /* 0x000fea0003800000 */
.L_x_35:
[----:B-----5:R-:W-:Y:S01]  /*3410*/  LOP3.LUT R5, R5, 0xff, RZ, 0xc0, !PT ;  /* 0x000000ff05057812 */ /* 0x020fe200078ec0ff */
[----:B------:R-:W-:Y:S01]  /*3420*/  BSSY B1, `(.L_x_37) ;  /* 0x0000013000017945 */ /* 0x000fe20003800000 */
[----:B------:R-:W-:Y:S02]  /*3430*/  IADD3 R37, P1, R35, 0x8, RZ ;  /* 0x0000000823257810 */ /* 0x000fe40007f3e0ff */
[----:B------:R-:W-:-:S03]  /*3440*/  F2FP.F16.E5M2.UNPACK_B R5, R5 ;  /* 0x00000005ff05723e */ /* 0x000fc600020004ff */
[----:B-1----:R-:W-:Y:S01]  /*3450*/  IMAD.X R31, RZ, RZ, R25, P1 ;  /* 0x000000ffff1f7224 */ /* 0x002fe200008e0619 */
[----:B------:R-:W-:Y:S01]  /*3460*/  ISETP.GE.AND P1, PT, R34, 0x9, PT ;  /* 0x000000092200780c */ /* 0x000fe20003f26270 */
[----:B------:R-:W-:Y:S02]  /*3470*/  HADD2.F32 R30, -RZ, R5.H0_H0 ;  /* 0x20000005ff1e7230 */ /* 0x000fe40000004100 */
[----:B------:R-:W-:Y:S01]  /*3480*/  IMAD R36, R31, UR6, RZ ;  /* 0x000000061f247c24 */ /* 0x000fe2000f8e02ff */
[----:B------:R-:W-:Y:S02]  /*3490*/  ISETP.LT.OR P5, PT, R33, 0x1, !P1 ;  /* 0x000000012100780c */ /* 0x000fe40004fa1670 */
[----:B------:R-:W-:Y:S01]  /*34a0*/  FMUL R5, R30, R9 ;  /* 0x000000091e057220 */ /* 0x000fe20000400000 */
[----:B------:R-:W-:-:S04]  /*34b0*/  IMAD.WIDE.U32 R30, R37, UR6, R26 ;  /* 0x00000006251e7c25 */ /* 0x000fc8000f8e001a */
[----:B------:R-:W-:Y:S01]  /*34c0*/  FFMA R5, R140, R8, R5 ;  /* 0x000000088c057223 */ /* 0x000fe20000000005 */
[----:B------:R-:W-:Y:S01]  /*34d0*/  IMAD R37, R37, UR7, R36 ;  /* 0x0000000725257c24 */ /* 0x000fe2000f8e0224 */
[----:B------:R-:W-:-:S03]  /*34e0*/  IADD3 R30, P4, R30, UR10, RZ ;  /* 0x0000000a1e1e7c10 */ /* 0x000fc6000ff9e0ff */
[----:B------:R-:W-:Y:S02]  /*34f0*/  F2FP.SATFINITE.E5M2.F32.PACK_AB_MERGE_C R39, RZ, R5, RZ ;  /* 0x00000005ff27723e */ /* 0x000fe400048060ff */
[----:B------:R-:W-:Y:S02]  /*3500*/  IADD3.X R31, R31, UR11, R37, P4, !PT ;  /* 0x0000000b1f1f7c10 */ /* 0x000fe4000a7fe425 */
[----:B------:R-:W-:Y:S01]  /*3510*/  PRMT R5, RZ, 0x7610, R5 ;  /* 0x00007610ff057816 */ /* 0x000fe20000000005 */
[----:B------:R1:W-:Y:S01]  /*3520*/  @!P2 STG.E.U8 desc[UR20][R14.64+0x1], R39 ;  /* 0x000001270e00a986 */ /* 0x0003e2000c101114 */
[----:B------:R-:W-:Y:S05]  /*3530*/  @P5 BRA `(.L_x_38) ;  /* 0x0000000000045947 */ /* 0x000fea0003800000 */
[----:B------:R3:W5:Y:S02]  /*3540*/  LDG.E.U8 R5, desc[UR20][R30.64] ;  /* 0x000000141e057981 */ /* 0x000764000c1e1100 */
.L_x_38:
[----:B------:R-:W-:Y:S05]  /*3550*/  BSYNC B1 ;  /* 0x0000000000017941 */ /* 0x000fea0003800000 */
.L_x_37:
[----:B-----5:R-:W-:Y:S01]  /*3560*/  LOP3.LUT R5, R5, 0xff, RZ, 0xc0, !PT ;  /* 0x000000ff05057812 */ /* 0x020fe200078ec0ff */
[----:B------:R-:W-:Y:S01]  /*3570*/  BSSY B1, `(.L_x_39) ;  /* 0x000000b000017945 */ /* 0x000fe20003800000 */
[----:B------:R-:W-:Y:S02]  /*3580*/  ISETP.LT.OR P2, PT, R33, 0x2, !P1 ;  /* 0x000000022100780c */ /* 0x000fe40004f41670 */
[----:B------:R-:W-:-:S05]  /*3590*/  F2FP.F16.E5M2.UNPACK_B R5, R5 ;  /* 0x00000005ff05723e */ /* 0x000fca00020004ff */
[----:B------:R-:W-:Y:S01]  /*35a0*/  HADD2.F32 R36, -RZ, R5.H0_H0 ;  /* 0x20000005ff247230 */ /* 0x000fe20000004100 */
[----:B------:R-:W-:-:S04]  /*35b0*/  PRMT R5, RZ, 0x7610, R5 ;  /* 0x00007610ff057816 */ /* 0x000fc80000000005 */
[----:B------:R-:W-:-:S04]  /*35c0*/  FMUL R36, R36, R9 ;  /* 0x0000000924247220 */ /* 0x000fc80000400000 */
[----:B------:R-:W-:-:S05]  /*35d0*/  FFMA R36, R143, R8, R36 ;  /* 0x000000088f247223 */ /* 0x000fca0000000024 */
[----:B------:R-:W-:-:S05]  /*35e0*/  F2FP.SATFINITE.E5M2.F32.PACK_AB_MERGE_C R37, RZ, R36, RZ ;  /* 0x00000024ff25723e */ /* 0x000fca00048060ff */
[----:B------:R4:W-:Y:S01]  /*35f0*/  @!P5 STG.E.U8 desc[UR20][R12.64], R37 ;  /* 0x000000250c00d986 */ /* 0x0009e2000c101114 */
[----:B------:R-:W-:Y:S05]  /*3600*/  @P2 BRA `(.L_x_40) ;  /* 0x0000000000042947 */ /* 0x000fea0003800000 */
[----:B------:R0:W5:Y:S02]  /*3610*/  LDG.E.U8 R5, desc[UR20][R30.64+0x1] ;  /* 0x000001141e057981 */ /* 0x000164000c1e1100 */
.L_x_40:
[----:B------:R-:W-:Y:S05]  /*3620*/  BSYNC B1 ;  /* 0x0000000000017941 */ /* 0x000fea0003800000 */
.L_x_39:
[----:B-----5:R-:W-:Y:S01]  /*3630*/  LOP3.LUT R5, R5, 0xff, RZ, 0xc0, !PT ;  /* 0x000000ff05057812 */ /* 0x020fe200078ec0ff */
[----:B------:R-:W-:Y:S01]  /*3640*/  BSSY B1, `(.L_x_41) ;  /* 0x000000b000017945 */ /* 0x000fe20003800000 */
[----:B------:R-:W-:Y:S02]  /*3650*/  ISETP.LT.OR P4, PT, R33, 0x9, !P0 ;  /* 0x000000092100780c */ /* 0x000fe40004781670 */
[----:B------:R-:W-:-:S05]  /*3660*/  F2FP.F16.E5M2.UNPACK_B R5, R5 ;  /* 0x00000005ff05723e */ /* 0x000fca00020004ff */
[----:B------:R-:W-:-:S05]  /*3670*/  HADD2.F32 R36, -RZ, R5.H0_H0 ;  /* 0x20000005ff247230 */ /* 0x000fca0000004100 */
[----:B------:R-:W-:-:S04]  /*3680*/  FMUL R5, R36, R9 ;  /* 0x0000000924057220 */ /* 0x000fc80000400000 */
[----:B------:R-:W-:-:S05]  /*3690*/  FFMA R5, R138, R8, R5 ;  /* 0x000000088a057223 */ /* 0x000fca0000000005 */
[----:B----4-:R-:W-:Y:S02]  /*36a0*/  F2FP.SATFINITE.E5M2.F32.PACK_AB_MERGE_C R37, RZ, R5, RZ ;  /* 0x00000005ff25723e */ /* 0x010fe400048060ff */
[----:B------:R-:W-:-:S03]  /*36b0*/  PRMT R5, RZ, 0x7610, R5 ;  /* 0x00007610ff057816 */ /* 0x000fc60000000005 */
[----:B------:R4:W-:Y:S01]  /*36c0*/  @!P2 STG.E.U8 desc[UR20][R12.64+0x1], R37 ;  /* 0x000001250c00a986 */ /* 0x0009e2000c101114 */
[----:B------:R-:W-:Y:S05]  /*36d0*/  @P4 BRA `(.L_x_42) ;  /* 0x0000000000044947 */ /* 0x000fea0003800000 */
[----:B------:R0:W5:Y:S02]  /*36e0*/  LDG.E.U8 R5, desc[UR20][R28.64+0x8] ;  /* 0x000008141c057981 */ /* 0x000164000c1e1100 */
.L_x_42:
[----:B------:R-:W-:Y:S05]  /*36f0*/  BSYNC B1 ;  /* 0x0000000000017941 */ /* 0x000fea0003800000 */
.L_x_41:
        /* <DEDUP_REMOVED lines=8> */
[----:B----4-:R-:W-:-:S05]  /*3780*/  F2FP.SATFINITE.E5M2.F32.PACK_AB_MERGE_C R37, RZ, R36, RZ ;  /* 0x00000024ff25723e */ /* 0x010fca00048060ff */
[----:B------:R4:W-:Y:S01]  /*3790*/  @!P4 STG.E.U8 desc[UR20][R14.64+0x8], R37 ;  /* 0x000008250e00c986 */ /* 0x0009e2000c101114 */
[----:B------:R-:W-:Y:S05]  /*37a0*/  @P2 BRA `(.L_x_44) ;  /* 0x0000000000042947 */ /* 0x000fea0003800000 */
[----:B------:R0:W5:Y:S02]  /*37b0*/  LDG.E.U8 R5, desc[UR20][R28.64+0x9] ;  /* 0x000009141c057981 */ /* 0x000164000c1e1100 */
.L_x_44:
[----:B------:R-:W-:Y:S05]  /*37c0*/  BSYNC B1 ;  /* 0x0000000000017941 */ /* 0x000fea0003800000 */
.L_x_43:
        /* <DEDUP_REMOVED lines=12> */
.L_x_46:
[----:B------:R-:W-:Y:S05]  /*3890*/  BSYNC B1 ;  /* 0x0000000000017941 */ /* 0x000fea0003800000 */
.L_x_45:
        /* <DEDUP_REMOVED lines=12> */
.L_x_48:
[----:B------:R-:W-:Y:S05]  /*3960*/  BSYNC B1 ;  /* 0x0000000000017941 */ /* 0x000fea0003800000 */
.L_x_47:
        /* <DEDUP_REMOVED lines=12> */
.L_x_50:
[----:B------:R-:W-:Y:S05]  /*3a30*/  BSYNC B1 ;  /* 0x0000000000017941 */ /* 0x000fea0003800000 */
.L_x_49:
        /* <DEDUP_REMOVED lines=12> */
.L_x_52:
[----:B------:R-:W-:Y:S05]  /*3b00*/  BSYNC B1 ;  /* 0x0000000000017941 */ /* 0x000fea0003800000 */
.L_x_51:
        /* <DEDUP_REMOVED lines=12> */
.L_x_54:
[----:B------:R-:W-:Y:S05]  /*3bd0*/  BSYNC B1 ;  /* 0x0000000000017941 */ /* 0x000fea0003800000 */
.L_x_53:
        /* <DEDUP_REMOVED lines=12> */
.L_x_56:
[----:B------:R-:W-:Y:S05]  /*3ca0*/  BSYNC B1 ;  /* 0x0000000000017941 */ /* 0x000fea0003800000 */
.L_x_55:
        /* <DEDUP_REMOVED lines=12> */
.L_x_58:
[----:B------:R-:W-:Y:S05]  /*3d70*/  BSYNC B1 ;  /* 0x0000000000017941 */ /* 0x000fea0003800000 */
.L_x_57:
        /* <DEDUP_REMOVED lines=12> */
.L_x_60:
[----:B------:R-:W-:Y:S05]  /*3e40*/  BSYNC B1 ;  /* 0x0000000000017941 */ /* 0x000fea0003800000 */
.L_x_59:
        /* <DEDUP_REMOVED lines=12> */
.L_x_62:
[----:B------:R-:W-:Y:S05]  /*3f10*/  BSYNC B1 ;  /* 0x0000000000017941 */ /* 0x000fea0003800000 */
.L_x_61:
        /* <DEDUP_REMOVED lines=12> */
.L_x_64:
[----:B------:R-:W-:Y:S05]  /*3fe0*/  BSYNC B1 ;  /* 0x0000000000017941 */ /* 0x000fea0003800000 */
.L_x_63:
        /* <DEDUP_REMOVED lines=12> */
.L_x_66:
[----:B------:R-:W-:Y:S05]  /*40b0*/  BSYNC B1 ;  /* 0x0000000000017941 */ /* 0x000fea0003800000 */
.L_x_65:
        /* <DEDUP_REMOVED lines=12> */
.L_x_68:
[----:B------:R-:W-:Y:S05]  /*4180*/  BSYNC B1 ;  /* 0x0000000000017941 */ /* 0x000fea0003800000 */
.L_x_67:
        /* <DEDUP_REMOVED lines=12> */
.L_x_70:
[----:B------:R-:W-:Y:S05]  /*4250*/  BSYNC B1 ;  /* 0x0000000000017941 */ /* 0x000fea0003800000 */
.L_x_69:
        /* <DEDUP_REMOVED lines=12> */
.L_x_72:
[----:B------:R-:W-:Y:S05]  /*4320*/  BSYNC B1 ;  /* 0x0000000000017941 */ /* 0x000fea0003800000 */
.L_x_71:
        /* <DEDUP_REMOVED lines=12> */
.L_x_74:
[----:B------:R-:W-:Y:S05]  /*43f0*/  BSYNC B1 ;  /* 0x0000000000017941 */ /* 0x000fea0003800000 */
.L_x_73:
        /* <DEDUP_REMOVED lines=12> */
.L_x_76:
[----:B------:R-:W-:Y:S05]  /*44c0*/  BSYNC B1 ;  /* 0x0000000000017941 */ /* 0x000fea0003800000 */
.L_x_75:
        /* <DEDUP_REMOVED lines=12> */
.L_x_78:
[----:B------:R-:W-:Y:S05]  /*4590*/  BSYNC B1 ;  /* 0x0000000000017941 */ /* 0x000fea0003800000 */
.L_x_77:
        /* <DEDUP_REMOVED lines=12> */
.L_x_80:
[----:B------:R-:W-:Y:S05]  /*4660*/  BSYNC B1 ;  /* 0x0000000000017941 */ /* 0x000fea0003800000 */
.L_x_79:
        /* <DEDUP_REMOVED lines=12> */
.L_x_82:
[----:B------:R-:W-:Y:S05]  /*4730*/  BSYNC B1 ;  /* 0x0000000000017941 */ /* 0x000fea0003800000 */
.L_x_81:
        /* <DEDUP_REMOVED lines=12> */
.L_x_84:
[----:B------:R-:W-:Y:S05]  /*4800*/  BSYNC B1 ;  /* 0x0000000000017941 */ /* 0x000fea0003800000 */
.L_x_83:
        /* <DEDUP_REMOVED lines=12> */
.L_x_86:
[----:B------:R-:W-:Y:S05]  /*48d0*/  BSYNC B1 ;  /* 0x0000000000017941 */ /* 0x000fea0003800000 */
.L_x_85:
        /* <DEDUP_REMOVED lines=12> */
.L_x_88:
[----:B------:R-:W-:Y:S05]  /*49a0*/  BSYNC B1 ;  /* 0x0000000000017941 */ /* 0x000fea0003800000 */
.L_x_87:
        /* <DEDUP_REMOVED lines=12> */
.L_x_90:
[----:B------:R-:W-:Y:S05]  /*4a70*/  BSYNC B1 ;  /* 0x0000000000017941 */ /* 0x000fea0003800000 */
.L_x_89:
        /* <DEDUP_REMOVED lines=12> */
.L_x_92:
[----:B------:R-:W-:Y:S05]  /*4b40*/  BSYNC B1 ;  /* 0x0000000000017941 */ /* 0x000fea0003800000 */
.L_x_91:
[----:B-----5:R-:W-:Y:S01]  /*4b50*/  LOP3.LUT R5, R5, 0xff, RZ, 0xc0, !PT ;  /* 0x000000ff05057812 */ /* 0x020fe200078ec0ff */
[----:B------:R-:W-:Y:S01]  /*4b60*/  BSSY B1, `(.L_x_93) ;  /* 0x000000b000017945 */ /* 0x000fe20003800000 */
[----:B------:R-:W-:Y:S02]  /*4b70*/  ISETP.LT.OR P2, PT, R33, 0x39, !P1 ;  /* 0x000000392100780c */ /* 0x000fe40004f41670 */
[----:B------:R-:W-:-:S05]  /*4b80*/  F2FP.F16.E5M2.UNPACK_B R5, R5 ;  /* 0x00000005ff05723e */ /* 0x000fca00020004ff */
[----:B0-2---:R-:W-:-:S05]  /*4b90*/  HADD2.F32 R28, -RZ, R5.H0_H0 ;  /* 0x20000005ff1c7230 */ /* 0x005fca0000004100 */
[----:B------:R-:W-:-:S04]  /*4ba0*/  FMUL R5, R28, R9 ;  /* 0x000000091c057220 */ /* 0x000fc80000400000 */
[----:B------:R-:W-:-:S05]  /*4bb0*/  FFMA R5, R112, R8, R5 ;  /* 0x0000000870057223 */ /* 0x000fca0000000005 */
[----:B------:R-:W-:Y:S02]  /*4bc0*/  F2FP.SATFINITE.E5M2.F32.PACK_AB_MERGE_C R29, RZ, R5, RZ ;  /* 0x00000005ff1d723e */ /* 0x000fe400048060ff */
[----:B------:R-:W-:-:S03]  /*4bd0*/  PRMT R5, RZ, 0x7610, R5 ;  /* 0x00007610ff057816 */ /* 0x000fc60000000005 */
[----:B------:R0:W-:Y:S01]  /*4be0*/  @!P0 STG.E.U8 desc[UR20][R14.64+0x39], R29 ;  /* 0x0000391d0e008986 */ /* 0x0001e2000c101114 */
[----:B------:R-:W-:Y:S05]  /*4bf0*/  @P2 BRA `(.L_x_94) ;  /* 0x0000000000042947 */ /* 0x000fea0003800000 */
[----:B------:R2:W5:Y:S02]  /*4c00*/  LDG.E.U8 R5, desc[UR20][R30.64+0x38] ;  /* 0x000038141e057981 */ /* 0x000564000c1e1100 */
.L_x_94:
[----:B------:R-:W-:Y:S05]  /*4c10*/  BSYNC B1 ;  /* 0x0000000000017941 */ /* 0x000fea0003800000 */
.L_x_93:
[----:B-----5:R-:W-:Y:S01]  /*4c20*/  LOP3.LUT R5, R5, 0xff, RZ, 0xc0, !PT ;  /* 0x000000ff05057812 */ /* 0x020fe200078ec0ff */
[----:B------:R-:W-:Y:S01]  /*4c30*/  BSSY B1, `(.L_x_95) ;  /* 0x000000b000017945 */ /* 0x000fe20003800000 */
[----:B------:R-:W-:Y:S02]  /*4c40*/  ISETP.LT.OR P1, PT, R33, 0x3a, !P1 ;  /* 0x0000003a2100780c */ /* 0x000fe40004f21670 */
[----:B------:R-:W-:-:S05]  /*4c50*/  F2FP.F16.E5M2.UNPACK_B R5, R5 ;  /* 0x00000005ff05723e */ /* 0x000fca00020004ff */
[----:B01--4-:R-:W-:Y:S01]  /*4c60*/  HADD2.F32 R14, -RZ, R5.H0_H0 ;  /* 0x20000005ff0e7230 */ /* 0x013fe20000004100 */
[----:B------:R-:W-:-:S04]  /*4c70*/  PRMT R5, RZ, 0x7610, R5 ;  /* 0x00007610ff057816 */ /* 0x000fc80000000005 */
[----:B------:R-:W-:-:S04]  /*4c80*/  FMUL R14, R14, R9 ;  /* 0x000000090e0e7220 */ /* 0x000fc80000400000 */
[----:B------:R-:W-:-:S05]  /*4c90*/  FFMA R14, R115, R8, R14 ;  /* 0x00000008730e7223 */ /* 0x000fca000000000e */
[----:B------:R-:W-:-:S05]  /*4ca0*/  F2FP.SATFINITE.E5M2.F32.PACK_AB_MERGE_C R15, RZ, R14, RZ ;  /* 0x0000000eff0f723e */ /* 0x000fca00048060ff */
[----:B------:R0:W-:Y:S01]  /*4cb0*/  @!P2 STG.E.U8 desc[UR20][R12.64+0x38], R15 ;  /* 0x0000380f0c00a986 */ /* 0x0001e2000c101114 */
[----:B------:R-:W-:Y:S05]  /*4cc0*/  @P1 BRA `(.L_x_96) ;  /* 0x0000000000041947 */ /* 0x000fea0003800000 */
[----:B------:R1:W5:Y:S02]  /*4cd0*/  LDG.E.U8 R5, desc[UR20][R30.64+0x39] ;  /* 0x000039141e057981 */ /* 0x000364000c1e1100 */
.L_x_96:
[----:B------:R-:W-:Y:S05]  /*4ce0*/  BSYNC B1 ;  /* 0x0000000000017941 */ /* 0x000fea0003800000 */
.L_x_95:
[----:B-----5:R-:W-:Y:S01]  /*4cf0*/  LOP3.LUT R5, R5, 0xff, RZ, 0xc0, !PT ;  /* 0x000000ff05057812 */ /* 0x020fe200078ec0ff */
[----:B------:R-:W-:Y:S01]  /*4d00*/  BSSY B1, `(.L_x_97) ;  /* 0x0000013000017945 */ /* 0x000fe20003800000 */
[----:B------:R-:W-:Y:S02]  /*4d10*/  IADD3 R29, P0, R35, 0x80, RZ ;  /* 0x00000080231d7810 */ /* 0x000fe40007f1e0ff */
[----:B------:R-:W-:-:S03]  /*4d20*/  F2FP.F16.E5M2.UNPACK_B R5, R5 ;  /* 0x00000005ff05723e */ /* 0x000fc600020004ff */
[----:B0-----:R-:W-:Y:S01]  /*4d30*/  IMAD.X R15, RZ, RZ, R25, P0 ;  /* 0x000000ffff0f7224 */ /* 0x001fe200000e0619 */
        /* <DEDUP_REMOVED lines=9> */
[----:B-123--:R-:W-:Y:S02]  /*4dd0*/  F2FP.SATFINITE.E5M2.F32.PACK_AB_MERGE_C R31, RZ, R5, RZ ;  /* 0x00000005ff1f723e */ /* 0x00efe400048060ff */
[----:B------:R-:W-:Y:S02]  /*4de0*/  IADD3.X R15, R15, UR11, R29, P2, !PT ;  /* 0x0000000b0f0f7c10 */ /* 0x000fe400097fe41d */
[----:B------:R-:W-:Y:S01]  /*4df0*/  PRMT R5, RZ, 0x7610, R5 ;  /* 0x00007610ff057816 */ /* 0x000fe20000000005 */
[----:B------:R0:W-:Y:S01]  /*4e00*/  @!P1 STG.E.U8 desc[UR20][R12.64+0x39], R31 ;  /* 0x0000391f0c009986 */ /* 0x0001e2000c101114 */
[----:B------:R-:W-:Y:S05]  /*4e10*/  @P4 BRA `(.L_x_98) ;  /* 0x0000000000044947 */ /* 0x000fea0003800000 */
[----:B------:R1:W5:Y:S02]  /*4e20*/  LDG.E.U8 R5, desc[UR20][R14.64] ;  /* 0x000000140e057981 */ /* 0x000364000c1e1100 */
.L_x_98:
[----:B------:R-:W-:Y:S05]  /*4e30*/  BSYNC B1 ;  /* 0x0000000000017941 */ /* 0x000fea0003800000 */
.L_x_97:
[----:B-----5:R-:W-:Y:S01]  /*4e40*/  LOP3.LUT R5, R5, 0xff, RZ, 0xc0, !PT ;  /* 0x000000ff05057812 */ /* 0x020fe200078ec0ff */
[----:B------:R-:W-:Y:S01]  /*4e50*/  BSSY B1, `(.L_x_99) ;  /* 0x000000b000017945 */ /* 0x000fe20003800000 */
[----:B------:R-:W-:Y:S02]  /*4e60*/  ISETP.LT.OR P2, PT, R33, 0x2, !P0 ;  /* 0x000000022100780c */ /* 0x000fe40004741670 */
[----:B------:R-:W-:-:S05]  /*4e70*/  F2FP.F16.E5M2.UNPACK_B R5, R5 ;  /* 0x00000005ff05723e */ /* 0x000fca00020004ff */
[----:B0-----:R-:W-:Y:S01]  /*4e80*/  HADD2.F32 R12, -RZ, R5.H0_H0 ;  /* 0x20000005ff0c7230 */ /* 0x001fe20000004100 */
[----:B------:R-:W-:-:S04]  /*4e90*/  PRMT R5, RZ, 0x7610, R5 ;  /* 0x00007610ff057816 */ /* 0x000fc80000000005 */
[----:B------:R-:W-:-:S04]  /*4ea0*/  FMUL R12, R12, R9 ;  /* 0x000000090c0c7220 */ /* 0x000fc80000400000 */
[----:B------:R-:W-:-:S05]  /*4eb0*/  FFMA R12, R113, R8, R12 ;  /* 0x00000008710c7223 */ /* 0x000fca000000000c */
[----:B------:R-:W-:-:S05]  /*4ec0*/  F2FP.SATFINITE.E5M2.F32.PACK_AB_MERGE_C R13, RZ, R12, RZ ;  /* 0x0000000cff0d723e */ /* 0x000fca00048060ff */
[----:B------:R0:W-:Y:S01]  /*4ed0*/  @!P4 STG.E.U8 desc[UR20][R10.64], R13 ;  /* 0x0000000d0a00c986 */ /* 0x0001e2000c101114 */
[----:B------:R-:W-:Y:S05]  /*4ee0*/  @P2 BRA `(.L_x_100) ;  /* 0x0000000000042947 */ /* 0x000fea0003800000 */
[----:B------:R2:W5:Y:S02]  /*4ef0*/  LDG.E.U8 R5, desc[UR20][R14.64+0x1] ;  /* 0x000001140e057981 */ /* 0x000564000c1e1100 */
.L_x_100:
[----:B------:R-:W-:Y:S05]  /*4f00*/  BSYNC B1 ;  /* 0x0000000000017941 */ /* 0x000fea0003800000 */
.L_x_99:
[----:B-----5:R-:W-:Y:S01]  /*4f10*/  LOP3.LUT R5, R5, 0xff, RZ, 0xc0, !PT ;  /* 0x000000ff05057812 */ /* 0x020fe200078ec0ff */
[----:B------:R-:W-:Y:S01]  /*4f20*/  BSSY B1, `(.L_x_101) ;  /* 0x0000013000017945 */ /* 0x000fe20003800000 */
[----:B------:R-:W-:Y:S02]  /*4f30*/  IADD3 R35, P1, R35, 0x88, RZ ;  /* 0x0000008823237810 */ /* 0x000fe40007f3e0ff */
[----:B------:R-:W-:-:S03]  /*4f40*/  F2FP.F16.E5M2.UNPACK_B R5, R5 ;  /* 0x00000005ff05723e */ /* 0x000fc600020004ff */
[----:B------:R-:W-:Y:S01]  /*4f50*/  IMAD.X R24, RZ, RZ, R25, P1 ;  /* 0x000000ffff187224 */ /* 0x000fe200008e0619 */
[----:B------:R-:W-:Y:S01]  /*4f60*/  ISETP.GE.AND P1, PT, R34, 0x89, PT ;  /* 0x000000892200780c */ /* 0x000fe20003f26270 */
[----:B------:R-:W-:Y:S02]  /*4f70*/  HADD2.F32 R12, -RZ, R5.H0_H0 ;  /* 0x20000005ff0c7230 */ /* 0x000fe40000004100 */
[----:B------:R-:W-:Y:S01]  /*4f80*/  IMAD R24, R24, UR6, RZ ;  /* 0x0000000618187c24 */ /* 0x000fe2000f8e02ff */
[----:B------:R-:W-:Y:S01]  /*4f90*/  ISETP.LT.OR P5, PT, R33, 0x1, !P1 ;  /* 0x000000012100780c */ /* 0x000fe20004fa1670 */
[----:B------:R-:W-:-:S04]  /*4fa0*/  IMAD.WIDE.U32 R26, R35, UR6, R26 ;  /* 0x00000006231a7c25 */ /* 0x000fc8000f8e001a */
[----:B------:R-:W-:Y:S01]  /*4fb0*/  FMUL R5, R12, R9 ;  /* 0x000000090c057220 */ /* 0x000fe20000400000 */
[----:B------:R-:W-:-:S03]  /*4fc0*/  IMAD R35, R35, UR7, R24 ;  /* 0x0000000723237c24 */ /* 0x000fc6000f8e0218 */
[----:B------:R-:W-:Y:S01]  /*4fd0*/  FFMA R5, R108, R8, R5 ;  /* 0x000000086c057223 */ /* 0x000fe20000000005 */
[----:B------:R-:W-:-:S04]  /*4fe0*/  IADD3 R12, P4, R26, UR10, RZ ;  /* 0x0000000a1a0c7c10 */ /* 0x000fc8000ff9e0ff */
[----:B------:R-:W-:Y:S02]  /*4ff0*/  F2FP.SATFINITE.E5M2.F32.PACK_AB_MERGE_C R25, RZ, R5, RZ ;  /* 0x00000005ff19723e */ /* 0x000fe400048060ff */
[----:B0-----:R-:W-:Y:S02]  /*5000*/  IADD3.X R13, R27, UR11, R35, P4, !PT ;  /* 0x0000000b1b0d7c10 */ /* 0x001fe4000a7fe423 */
[----:B------:R-:W-:Y:S01]  /*5010*/  PRMT R5, RZ, 0x7610, R5 ;  /* 0x00007610ff057816 */ /* 0x000fe20000000005 */
[----:B------:R0:W-:Y:S01]  /*5020*/  @!P2 STG.E.U8 desc[UR20][R10.64+0x1], R25 ;  /* 0x000001190a00a986 */ /* 0x0001e2000c101114 */
[----:B------:R-:W-:Y:S05]  /*5030*/  @P5 BRA `(.L_x_102) ;  /* 0x0000000000045947 */ /* 0x000fea0003800000 */
[----:B------:R3:W5:Y:S02]  /*5040*/  LDG.E.U8 R5, desc[UR20][R12.64] ;  /* 0x000000140c057981 */ /* 0x000764000c1e1100 */
.L_x_102:
[----:B------:R-:W-:Y:S05]  /*5050*/  BSYNC B1 ;  /* 0x0000000000017941 */ /* 0x000fea0003800000 */
.L_x_101:
        /* <DEDUP_REMOVED lines=8> */
[----:B0-----:R-:W-:-:S05]  /*50e0*/  F2FP.SATFINITE.E5M2.F32.PACK_AB_MERGE_C R25, RZ, R24, RZ ;  /* 0x00000018ff19723e */ /* 0x001fca00048060ff */
[----:B------:R0:W-:Y:S01]  /*50f0*/  @!P5 STG.E.U8 desc[UR20][R6.64], R25 ;  /* 0x000000190600d986 */ /* 0x0001e2000c101114 */
[----:B------:R-:W-:Y:S05]  /*5100*/  @P2 BRA `(.L_x_104) ;  /* 0x0000000000042947 */ /* 0x000fea0003800000 */
[----:B------:R4:W5:Y:S02]  /*5110*/  LDG.E.U8 R5, desc[UR20][R12.64+0x1] ;  /* 0x000001140c057981 */ /* 0x000964000c1e1100 */
.L_x_104:
[----:B------:R-:W-:Y:S05]  /*5120*/  BSYNC B1 ;  /* 0x0000000000017941 */ /* 0x000fea0003800000 */
.L_x_103:
[----:B-----5:R-:W-:Y:S01]  /*5130*/  LOP3.LUT R5, R5, 0xff, RZ, 0xc0, !PT ;  /* 0x000000ff05057812 */ /* 0x020fe200078ec0ff */
[----:B------:R-:W-:Y:S01]  /*5140*/  BSSY B1, `(.L_x_105) ;  /* 0x000000b000017945 */ /* 0x000fe20003800000 */
[----:B------:R-:W-:Y:S02]  /*5150*/  ISETP.LT.OR P4, PT, R33, 0x9, !P0 ;  /* 0x000000092100780c */ /* 0x000fe40004781670 */
[----:B------:R-:W-:-:S05]  /*5160*/  F2FP.F16.E5M2.UNPACK_B R5, R5 ;  /* 0x00000005ff05723e */ /* 0x000fca00020004ff */
[----:B------:R-:W-:-:S05]  /*5170*/  HADD2.F32 R24, -RZ, R5.H0_H0 ;  /* 0x20000005ff187230 */ /* 0x000fca0000004100 */
[----:B------:R-:W-:-:S04]  /*5180*/  FMUL R5, R24, R9 ;  /* 0x0000000918057220 */ /* 0x000fc80000400000 */
[----:B------:R-:W-:-:S05]  /*5190*/  FFMA R5, R106, R8, R5 ;  /* 0x000000086a057223 */ /* 0x000fca0000000005 */
[----:B0-----:R-:W-:Y:S02]  /*51a0*/  F2FP.SATFINITE.E5M2.F32.PACK_AB_MERGE_C R25, RZ, R5, RZ ;  /* 0x00000005ff19723e */ /* 0x001fe400048060ff */
[----:B------:R-:W-:-:S03]  /*51b0*/  PRMT R5, RZ, 0x7610, R5 ;  /* 0x00007610ff057816 */ /* 0x000fc60000000005 */
[----:B------:R0:W-:Y:S01]  /*51c0*/  @!P2 STG.E.U8 desc[UR20][R6.64+0x1], R25 ;  /* 0x000001190600a986 */ /* 0x0001e2000c101114 */
[----:B------:R-:W-:Y:S05]  /*51d0*/  @P4 BRA `(.L_x_106) ;  /* 0x0000000000044947 */ /* 0x000fea0003800000 */
[----:B------:R0:W5:Y:S02]  /*51e0*/  LDG.E.U8 R5, desc[UR20][R14.64+0x8] ;  /* 0x000008140e057981 */ /* 0x000164000c1e1100 */
.L_x_106:
[----:B------:R-:W-:Y:S05]  /*51f0*/  BSYNC B1 ;  /* 0x0000000000017941 */ /* 0x000fea0003800000 */
.L_x_105:
        /* <DEDUP_REMOVED lines=12> */
.L_x_108:
[----:B------:R-:W-:Y:S05]  /*52c0*/  BSYNC B1 ;  /* 0x0000000000017941 */ /* 0x000fea0003800000 */
.L_x_107:
        /* <DEDUP_REMOVED lines=12> */
.L_x_110:
[----:B------:R-:W-:Y:S05]  /*5390*/  BSYNC B1 ;  /* 0x0000000000017941 */ /* 0x000fea0003800000 */
.L_x_109:
        /* <DEDUP_REMOVED lines=12> */
.L_x_112:
[----:B------:R-:W-:Y:S05]  /*5460*/  BSYNC B1 ;  /* 0x0000000000017941 */ /* 0x000fea0003800000 */
.L_x_111:
        /* <DEDUP_REMOVED lines=12> */
.L_x_114:
[----:B------:R-:W-:Y:S05]  /*5530*/  BSYNC B1 ;  /* 0x0000000000017941 */ /* 0x000fea0003800000 */
.L_x_113:
        /* <DEDUP_REMOVED lines=12> */
.L_x_116:
[----:B------:R-:W-:Y:S05]  /*5600*/  BSYNC B1 ;  /* 0x0000000000017941 */ /* 0x000fea0003800000 */
.L_x_115:
        /* <DEDUP_REMOVED lines=12> */
.L_x_118:
[----:B------:R-:W-:Y:S05]  /*56d0*/  BSYNC B1 ;  /* 0x0000000000017941 */ /* 0x000fea0003800000 */
.L_x_117:
        /* <DEDUP_REMOVED lines=12> */
.L_x_120:
[----:B------:R-:W-:Y:S05]  /*57a0*/  BSYNC B1 ;  /* 0x0000000000017941 */ /* 0x000fea0003800000 */
.L_x_119:
        /* <DEDUP_REMOVED lines=12> */
.L_x_122:
[----:B------:R-:W-:Y:S05]  /*5870*/  BSYNC B1 ;  /* 0x0000000000017941 */ /* 0x000fea0003800000 */
.L_x_121:
        /* <DEDUP_REMOVED lines=12> */
.L_x_124:
[----:B------:R-:W-:Y:S05]  /*5940*/  BSYNC B1 ;  /* 0x0000000000017941 */ /* 0x000fea0003800000 */
.L_x_123:
        /* <DEDUP_REMOVED lines=12> */
.L_x_126:
[----:B------:R-:W-:Y:S05]  /*5a10*/  BSYNC B1 ;  /* 0x0000000000017941 */ /* 0x000fea0003800000 */
.L_x_125:
        /* <DEDUP_REMOVED lines=12> */
.L_x_128:
[----:B------:R-:W-:Y:S05]  /*5ae0*/  BSYNC B1 ;  /* 0x0000000000017941 */ /* 0x000fea0003800000 */
.L_x_127:
        /* <DEDUP_REMOVED lines=12> */
.L_x_130:
[----:B------:R-:W-:Y:S05]  /*5bb0*/  BSYNC B1 ;  /* 0x0000000000017941 */ /* 0x000fea0003800000 */
.L_x_129:
        /* <DEDUP_REMOVED lines=12> */
.L_x_132:
[----:B------:R-:W-:Y:S05]  /*5c80*/  BSYNC B1 ;  /* 0x0000000000017941 */ /* 0x000fea0003800000 */
.L_x_131:
        /* <DEDUP_REMOVED lines=12> */
.L_x_134:
[----:B------:R-:W-:Y:S05]  /*5d50*/  BSYNC B1 ;  /* 0x0000000000017941 */ /* 0x000fea0003800000 */
.L_x_133:
        /* <DEDUP_REMOVED lines=12> */
.L_x_136:
[----:B------:R-:W-:Y:S05]  /*5e20*/  BSYNC B1 ;  /* 0x0000000000017941 */ /* 0x000fea0003800000 */
.L_x_135:
        /* <DEDUP_REMOVED lines=12> */
.L_x_138:
[----:B------:R-:W-:Y:S05]  /*5ef0*/  BSYNC B1 ;  /* 0x0000000000017941 */ /* 0x000fea0003800000 */
.L_x_137:
        /* <DEDUP_REMOVED lines=12> */
.L_x_140:
[----:B------:R-:W-:Y:S05]  /*5fc0*/  BSYNC B1 ;  /* 0x0000000000017941 */ /* 0x000fea0003800000 */
.L_x_139:
        /* <DEDUP_REMOVED lines=12> */
.L_x_142:
[----:B------:R-:W-:Y:S05]  /*6090*/  BSYNC B1 ;  /* 0x0000000000017941 */ /* 0x000fea0003800000 */
.L_x_141:
        /* <DEDUP_REMOVED lines=12> */
.L_x_144:
[----:B------:R-:W-:Y:S05]  /*6160*/  BSYNC B1 ;  /* 0x0000000000017941 */ /* 0x000fea0003800000 */
.L_x_143:
        /* <DEDUP_REMOVED lines=12> */
.L_x_146:
[----:B------:R-:W-:Y:S05]  /*6230*/  BSYNC B1 ;  /* 0x0000000000017941 */ /* 0x000fea0003800000 */
.L_x_145:
        /* <DEDUP_REMOVED lines=12> */
.L_x_148:
[----:B------:R-:W-:Y:S05]  /*6300*/  BSYNC B1 ;  /* 0x0000000000017941 */ /* 0x000fea0003800000 */
.L_x_147:
        /* <DEDUP_REMOVED lines=12> */
.L_x_150:
[----:B------:R-:W-:Y:S05]  /*63d0*/  BSYNC B1 ;  /* 0x0000000000017941 */ /* 0x000fea0003800000 */
.L_x_149:
        /* <DEDUP_REMOVED lines=12> */
.L_x_152:
[----:B------:R-:W-:Y:S05]  /*64a0*/  BSYNC B1 ;  /* 0x0000000000017941 */ /* 0x000fea0003800000 */
.L_x_151:
        /* <DEDUP_REMOVED lines=12> */
.L_x_154:
[----:B------:R-:W-:Y:S05]  /*6570*/  BSYNC B1 ;  /* 0x0000000000017941 */ /* 0x000fea0003800000 */
.L_x_153:
        /* <DEDUP_REMOVED lines=12> */
.L_x_156:
[----:B------:R-:W-:Y:S05]  /*6640*/  BSYNC B1 ;  /* 0x0000000000017941 */ /* 0x000fea0003800000 */
.L_x_155:
[----:B-----5:R-:W-:Y:S01]  /*6650*/  LOP3.LUT R5, R5, 0xff, RZ, 0xc0, !PT ;  /* 0x000000ff05057812 */ /* 0x020fe200078ec0ff */
[----:B------:R-:W-:Y:S01]  /*6660*/  BSSY B1, `(.L_x_157) ;  /* 0x000000b000017945 */ /* 0x000fe20003800000 */
[----:B------:R-:W-:Y:S02]  /*6670*/  ISETP.LT.OR P2, PT, R33, 0x39, !P1 ;  /* 0x000000392100780c */ /* 0x000fe40004f41670 */
[----:B------:R-:W-:-:S05]  /*6680*/  F2FP.F16.E5M2.UNPACK_B R5, R5 ;  /* 0x00000005ff05723e */ /* 0x000fca00020004ff */
[----:B012---:R-:W-:-:S05]  /*6690*/  HADD2.F32 R14, -RZ, R5.H0_H0 ;  /* 0x20000005ff0e7230 */ /* 0x007fca0000004100 */
[----:B------:R-:W-:-:S04]  /*66a0*/  FMUL R5, R14, R9 ;  /* 0x000000090e057220 */ /* 0x000fc80000400000 */
[----:B------:R-:W-:-:S05]  /*66b0*/  FFMA R5, R16, R8, R5 ;  /* 0x0000000810057223 */ /* 0x000fca0000000005 */
[----:B------:R-:W-:Y:S02]  /*66c0*/  F2FP.SATFINITE.E5M2.F32.PACK_AB_MERGE_C R15, RZ, R5, RZ ;  /* 0x00000005ff0f723e */ /* 0x000fe400048060ff */
[----:B------:R-:W-:-:S03]  /*66d0*/  PRMT R5, RZ, 0x7610, R5 ;  /* 0x00007610ff057816 */ /* 0x000fc60000000005 */
[----:B------:R0:W-:Y:S01]  /*66e0*/  @!P0 STG.E.U8 desc[UR20][R10.64+0x39], R15 ;  /* 0x0000390f0a008986 */ /* 0x0001e2000c101114 */
[----:B------:R-:W-:Y:S05]  /*66f0*/  @P2 BRA `(.L_x_158) ;  /* 0x0000000000042947 */ /* 0x000fea0003800000 */
[----:B------:R1:W5:Y:S02]  /*6700*/  LDG.E.U8 R5, desc[UR20][R12.64+0x38] ;  /* 0x000038140c057981 */ /* 0x000364000c1e1100 */
.L_x_158:
[----:B------:R-:W-:Y:S05]  /*6710*/  BSYNC B1 ;  /* 0x0000000000017941 */ /* 0x000fea0003800000 */
.L_x_157:
        /* <DEDUP_REMOVED lines=12> */
.L_x_160:
[----:B------:R-:W-:Y:S05]  /*67e0*/  BSYNC B1 ;  /* 0x0000000000017941 */ /* 0x000fea0003800000 */
.L_x_159:
[----:B------:R-:W-:Y:S05]  /*67f0*/  @P1 BRA `(.L_x_161) ;  /* 0x0000001000301947 */ /* 0x000fea0003800000 */
[----:B-----5:R-:W-:-:S04]  /*6800*/  LOP3.LUT R5, R5, 0xff, RZ, 0xc0, !PT ;  /* 0x000000ff05057812 */ /* 0x020fc800078ec0ff */
[----:B------:R-:W-:-:S05]  /*6810*/  F2FP.F16.E5M2.UNPACK_B R5, R5 ;  /* 0x00000005ff05723e */ /* 0x000fca00020004ff */
[----:B------:R-:W-:-:S05]  /*6820*/  HADD2.F32 R10, -RZ, R5.H0_H0 ;  /* 0x20000005ff0a7230 */ /* 0x000fca0000004100 */
[----:B------:R-:W-:-:S04]  /*6830*/  FMUL R5, R10, R9 ;  /* 0x000000090a057220 */ /* 0x000fc80000400000 */
[----:B------:R-:W-:-:S05]  /*6840*/  FFMA R5, R18, R8, R5 ;  /* 0x0000000812057223 */ /* 0x000fca0000000005 */
[----:B------:R-:W-:-:S05]  /*6850*/  F2FP.SATFINITE.E5M2.F32.PACK_AB_MERGE_C R5, RZ, R5, RZ ;  /* 0x00000005ff05723e */ /* 0x000fca00048060ff */
[----:B------:R0:W-:Y:S01]  /*6860*/  STG.E.U8 desc[UR20][R6.64+0x39], R5 ;  /* 0x0000390506007986 */ /* 0x0001e2000c101114 */
[----:B------:R-:W-:Y:S05]  /*6870*/  BRA `(.L_x_161) ;  /* 0x0000001000107947 */ /* 0x000fea0003800000 */
.L_x_32:
[C---:B------:R-:W-:Y:S01]  /*6880*/  ISETP.GE.AND P0, PT, R34.reuse, 0x1, PT ;  /* 0x000000012200780c */ /* 0x040fe20003f06270 */
[-C--:B--2---:R-:W-:Y:S01]  /*6890*/  FMUL R145, R145, R8.reuse ;  /* 0x0000000891917220 */ /* 0x084fe20000400000 */
[----:B------:R-:W-:Y:S01]  /*68a0*/  ISETP.GE.AND P2, PT, R34, 0x9, PT ;  /* 0x000000092200780c */ /* 0x000fe20003f46270 */
[-C--:B------:R-:W-:Y:S01]  /*68b0*/  FMUL R140, R140, R8.reuse ;  /* 0x000000088c8c7220 */ /* 0x080fe20000400000 */
[----:B------:R-:W-:Y:S01]  /*68c0*/  ISETP.LT.OR P1, PT, R33, 0x1, !P0 ;  /* 0x000000012100780c */ /* 0x000fe20004721670 */
[-C--:B------:R-:W-:Y:S01]  /*68d0*/  FMUL R143, R143, R8.reuse ;  /* 0x000000088f8f7220 */ /* 0x080fe20000400000 */
[----:B------:R-:W-:Y:S01]  /*68e0*/  F2FP.SATFINITE.E5M2.F32.PACK_AB_MERGE_C R145, RZ, R145, RZ ;  /* 0x00000091ff91723e */ /* 0x000fe200048060ff */
[-C--:B------:R-:W-:Y:S01]  /*68f0*/  FMUL R138, R138, R8.reuse ;  /* 0x000000088a8a7220 */ /* 0x080fe20000400000 */
[----:B------:R-:W-:Y:S01]  /*6900*/  ISETP.LT.OR P4, PT, R33, 0x2, !P0 ;  /* 0x000000022100780c */ /* 0x000fe20004781670 */
[-C--:B------:R-:W-:Y:S01]  /*6910*/  FMUL R141, R141, R8.reuse ;  /* 0x000000088d8d7220 */ /* 0x080fe20000400000 */
[C---:B------:R-:W-:Y:S01]  /*6920*/  ISETP.LT.OR P5, PT, R33.reuse, 0x1, !P2 ;  /* 0x000000012100780c */ /* 0x040fe200057a1670 */
[-C--:B------:R-:W-:Y:S01]  /*6930*/  FMUL R136, R136, R8.reuse ;  /* 0x0000000888887220 */ /* 0x080fe20000400000 */
[----:B------:R-:W-:Y:S01]  /*6940*/  ISETP.LT.OR P6, PT, R33, 0x2, !P2 ;  /* 0x000000022100780c */ /* 0x000fe200057c1670 */
[----:B------:R-:W-:Y:S01]  /*6950*/  FMUL R139, R139, R8 ;  /* 0x000000088b8b7220 */ /* 0x000fe20000400000 */
[----:B------:R-:W-:Y:S01]  /*6960*/  F2FP.SATFINITE.E5M2.F32.PACK_AB_MERGE_C R5, RZ, R140, RZ ;  /* 0x0000008cff05723e */ /* 0x000fe200048060ff */
[-C--:B------:R-:W-:Y:S01]  /*6970*/  FMUL R134, R134, R8.reuse ;  /* 0x0000000886867220 */ /* 0x080fe20000400000 */
[----:B------:R-:W-:Y:S01]  /*6980*/  F2FP.SATFINITE.E5M2.F32.PACK_AB_MERGE_C R143, RZ, R143, RZ ;  /* 0x0000008fff8f723e */ /* 0x000fe200048060ff */
[----:B------:R-:W-:Y:S01]  /*6990*/  @!P1 STG.E.U8 desc[UR20][R14.64], R145 ;  /* 0x000000910e009986 */ /* 0x000fe2000c101114 */
[----:B------:R-:W-:Y:S01]  /*69a0*/  ISETP.LT.OR P1, PT, R33, 0x9, !P0 ;  /* 0x000000092100780c */ /* 0x000fe20004721670 */
[----:B------:R-:W-:Y:S01]  /*69b0*/  FMUL R137, R137, R8 ;  /* 0x0000000889897220 */ /* 0x000fe20000400000 */
[----:B------:R-:W-:Y:S01]  /*69c0*/  F2FP.SATFINITE.E5M2.F32.PACK_AB_MERGE_C R25, RZ, R138, RZ ;  /* 0x0000008aff19723e */ /* 0x000fe200048060ff */
[----:B------:R0:W-:Y:S01]  /*69d0*/  @!P4 STG.E.U8 desc[UR20][R14.64+0x1], R5 ;  /* 0x000001050e00c986 */ /* 0x0001e2000c101114 */
[----:B------:R-:W-:Y:S01]  /*69e0*/  F2FP.SATFINITE.E5M2.F32.PACK_AB_MERGE_C R141, RZ, R141, RZ ;  /* 0x0000008dff8d723e */ /* 0x000fe200048060ff */
[-C--:B------:R-:W-:Y:S01]  /*69f0*/  FMUL R132, R132, R8.reuse ;  /* 0x0000000884847220 */ /* 0x080fe20000400000 */
[C---:B------:R-:W-:Y:S01]  /*6a00*/  ISETP.LT.OR P4, PT, R33.reuse, 0xa, !P0 ;  /* 0x0000000a2100780c */ /* 0x040fe20004781670 */
[----:B------:R-:W-:Y:S01]  /*6a10*/  @!P5 STG.E.U8 desc[UR20][R12.64], R143 ;  /* 0x0000008f0c00d986 */ /* 0x000fe2000c101114 */
[----:B------:R-:W-:Y:S01]  /*6a20*/  ISETP.LT.OR P5, PT, R33, 0x9, !P2 ;  /* 0x000000092100780c */ /* 0x000fe200057a1670 */
[-C--:B------:R-:W-:Y:S01]  /*6a30*/  FMUL R135, R135, R8.reuse ;  /* 0x0000000887877220 */ /* 0x080fe20000400000 */
[----:B------:R-:W-:Y:S01]  /*6a40*/  F2FP.SATFINITE.E5M2.F32.PACK_AB_MERGE_C R139, RZ, R139, RZ ;  /* 0x0000008bff8b723e */ /* 0x000fe200048060ff */
[----:B------:R1:W-:Y:S01]  /*6a50*/  @!P6 STG.E.U8 desc[UR20][R12.64+0x1], R25 ;  /* 0x000001190c00e986 */ /* 0x0003e2000c101114 */
[C---:B------:R-:W-:Y:S01]  /*6a60*/  ISETP.LT.OR P6, PT, R33.reuse, 0xa, !P2 ;  /* 0x0000000a2100780c */ /* 0x040fe200057c1670 */
[-C--:B------:R-:W-:Y:S01]  /*6a70*/  FMUL R130, R130, R8.reuse ;  /* 0x0000000882827220 */ /* 0x080fe20000400000 */
[----:B------:R-:W-:Y:S01]  /*6a80*/  F2FP.SATFINITE.E5M2.F32.PACK_AB_MERGE_C R137, RZ, R137, RZ ;  /* 0x00000089ff89723e */ /* 0x000fe200048060ff */
[----:B------:R-:W-:Y:S01]  /*6a90*/  @!P1 STG.E.U8 desc[UR20][R14.64+0x8], R141 ;  /* 0x0000088d0e009986 */ /* 0x000fe2000c101114 */
[----:B------:R-:W-:Y:S01]  /*6aa0*/  ISETP.LT.OR P1, PT, R33, 0x11, !P0 ;  /* 0x000000112100780c */ /* 0x000fe20004721670 */
[----:B------:R-:W-:Y:S01]  /*6ab0*/  FMUL R133, R133, R8 ;  /* 0x0000000885857220 */ /* 0x000fe20000400000 */
[----:B0-----:R-:W-:Y:S01]  /*6ac0*/  F2FP.SATFINITE.E5M2.F32.PACK_AB_MERGE_C R5, RZ, R136, RZ ;  /* 0x00000088ff05723e */ /* 0x001fe200048060ff */
[-C--:B------:R-:W-:Y:S01]  /*6ad0*/  FMUL R128, R128, R8.reuse ;  /* 0x0000000880807220 */ /* 0x080fe20000400000 */
[----:B------:R-:W-:Y:S01]  /*6ae0*/  F2FP.SATFINITE.E5M2.F32.PACK_AB_MERGE_C R135, RZ, R135, RZ ;  /* 0x00000087ff87723e */ /* 0x000fe200048060ff */
[----:B------:R-:W-:Y:S01]  /*6af0*/  FMUL R131, R131, R8 ;  /* 0x0000000883837220 */ /* 0x000fe20000400000 */
[----:B------:R-:W-:Y:S01]  /*6b00*/  F2FP.SATFINITE.E5M2.F32.PACK_AB_MERGE_C R133, RZ, R133, RZ ;  /* 0x00000085ff85723e */ /* 0x000fe200048060ff */
[----:B------:R0:W-:Y:S01]  /*6b10*/  @!P4 STG.E.U8 desc[UR20][R14.64+0x9], R5 ;  /* 0x000009050e00c986 */ /* 0x0001e2000c101114 */
[----:B-1----:R-:W-:Y:S01]  /*6b20*/  F2FP.SATFINITE.E5M2.F32.PACK_AB_MERGE_C R25, RZ, R134, RZ ;  /* 0x00000086ff19723e */ /* 0x002fe200048060ff */
        /* <DEDUP_REMOVED lines=15> */
[-C--:B------:R-:W-:Y:S01]  /*6c20*/  FMUL R125, R125, R8.reuse ;  /* 0x000000087d7d7220 */ /* 0x080fe20000400000 */
[----:B------:R-:W-:Y:S01]  /*6c30*/  FMUL R120, R120, R8 ;  /* 0x0000000878787220 */ /* 0x000fe20000400000 */
[----:B------:R-:W-:Y:S01]  /*6c40*/  F2FP.SATFINITE.E5M2.F32.PACK_AB_MERGE_C R127, RZ, R127, RZ ;  /* 0x0000007fff7f723e */ /* 0x000fe200048060ff */
[----:B------:R0:W-:Y:S01]  /*6c50*/  @!P4 STG.E.U8 desc[UR20][R14.64+0x11], R5 ;  /* 0x000011050e00c986 */ /* 0x0001e2000c101114 */
[----:B-1----:R-:W-:Y:S01]  /*6c60*/  F2FP.SATFINITE.E5M2.F32.PACK_AB_MERGE_C R25, RZ, R130, RZ ;  /* 0x00000082ff19723e */ /* 0x002fe200048060ff */
[-C--:B------:R-:W-:Y:S01]  /*6c70*/  FMUL R123, R123, R8.reuse ;  /* 0x000000087b7b7220 */ /* 0x080fe20000400000 */
[C---:B------:R-:W-:Y:S01]  /*6c80*/  ISETP.LT.OR P4, PT, R33.reuse, 0x1a, !P0 ;  /* 0x0000001a2100780c */ /* 0x040fe20004781670 */
[----:B------:R-:W-:Y:S01]  /*6c90*/  @!P5 STG.E.U8 desc[UR20][R12.64+0x10], R135 ;  /* 0x000010870c00d986 */ /* 0x000fe2000c101114 */
[C---:B------:R-:W-:Y:S01]  /*6ca0*/  ISETP.LT.OR P5, PT, R33.reuse, 0x19, !P2 ;  /* 0x000000192100780c */ /* 0x040fe200057a1670 */
[-C--:B------:R-:W-:Y:S01]  /*6cb0*/  FMUL R118, R118, R8.reuse ;  /* 0x0000000876767220 */ /* 0x080fe20000400000 */
[----:B------:R-:W-:Y:S01]  /*6cc0*/  F2FP.SATFINITE.E5M2.F32.PACK_AB_MERGE_C R125, RZ, R125, RZ ;  /* 0x0000007dff7d723e */ /* 0x000fe200048060ff */
[----:B------:R1:W-:Y:S01]  /*6cd0*/  @!P6 STG.E.U8 desc[UR20][R12.64+0x11], R25 ;  /* 0x000011190c00e986 */ /* 0x0003e2000c101114 */
[----:B------:R-:W-:Y:S01]  /*6ce0*/  ISETP.LT.OR P6, PT, R33, 0x1a, !P2 ;  /* 0x0000001a2100780c */ /* 0x000fe200057c1670 */
        /* <DEDUP_REMOVED lines=8> */
[-C--:B------:R-:W-:Y:S01]  /*6d70*/  FMUL R114, R114, R8.reuse ;  /* 0x0000000872727220 */ /* 0x080fe20000400000 */
[----:B------:R-:W-:Y:S01]  /*6d80*/  FMUL R112, R112, R8 ;  /* 0x0000000870707220 */ /* 0x000fe20000400000 */
[----:B-1----:R-:W-:Y:S01]  /*6d90*/  F2FP.SATFINITE.E5M2.F32.PACK_AB_MERGE_C R25, RZ, R126, RZ ;  /* 0x0000007eff19723e */ /* 0x002fe200048060ff */
[----:B------:R0:W-:Y:S01]  /*6da0*/  @!P4 STG.E.U8 desc[UR20][R14.64+0x19], R5 ;  /* 0x000019050e00c986 */ /* 0x0001e2000c101114 */
[----:B------:R-:W-:Y:S01]  /*6db0*/  ISETP.LT.OR P4, PT, R33, 0x22, !P0 ;  /* 0x000000222100780c */ /* 0x000fe20004781670 */
[-C--:B------:R-:W-:Y:S01]  /*6dc0*/  FMUL R117, R117, R8.reuse ;  /* 0x0000000875757220 */ /* 0x080fe20000400000 */
[----:B------:R-:W-:Y:S01]  /*6dd0*/  F2FP.SATFINITE.E5M2.F32.PACK_AB_MERGE_C R119, RZ, R119, RZ ;  /* 0x00000077ff77723e */ /* 0x000fe200048060ff */
[----:B------:R-:W-:Y:S01]  /*6de0*/  @!P5 STG.E.U8 desc[UR20][R12.64+0x18], R131 ;  /* 0x000018830c00d986 */ /* 0x000fe2000c101114 */
[----:B------:R-:W-:Y:S01]  /*6df0*/  ISETP.LT.OR P5, PT, R33, 0x21, !P2 ;  /* 0x000000212100780c */ /* 0x000fe200057a1670 */
[----:B------:R-:W-:Y:S01]  /*6e00*/  FMUL R115, R115, R8 ;  /* 0x0000000873737220 */ /* 0x000fe20000400000 */
[----:B------:R-:W-:Y:S01]  /*6e10*/  F2FP.SATFINITE.E5M2.F32.PACK_AB_MERGE_C R27, RZ, R112, RZ ;  /* 0x00000070ff1b723e */ /* 0x000fe200048060ff */
[----:B------:R1:W-:Y:S01]  /*6e20*/  @!P6 STG.E.U8 desc[UR20][R12.64+0x19], R25 ;  /* 0x000019190c00e986 */ /* 0x0003e2000c101114 */
[----:B------:R-:W-:Y:S01]  /*6e30*/  ISETP.LT.OR P6, PT, R33, 0x22, !P2 ;  /* 0x000000222100780c */ /* 0x000fe200057c1670 */
[-C--:B------:R-:W-:Y:S01]  /*6e40*/  FMUL R110, R110, R8.reuse ;  /* 0x000000086e6e7220 */ /* 0x080fe20000400000 */
[-C--:B------:R-:W-:Y:S01]  /*6e50*/  FMUL R113, R113, R8.reuse ;  /* 0x0000000871717220 */ /* 0x080fe20000400000 */
        /* <DEDUP_REMOVED lines=39> */
[-C--:B------:R-:W-:Y:S01]  /*70d0*/  FMUL R101, R101, R8.reuse ;  /* 0x0000000865657220 */ /* 0x080fe20000400000 */
[----:B------:R-:W-:Y:S01]  /*70e0*/  @!P1 STG.E.U8 desc[UR20][R14.64+0x30], R121 ;  /* 0x000030790e009986 */ /* 0x000fe2000c101114 */
[----:B------:R-:W-:Y:S01]  /*70f0*/  ISETP.LT.OR P1, PT, R33, 0x39, !P0 ;  /* 0x000000392100780c */ /* 0x000fe20004721670 */
[-C--:B------:R-:W-:Y:S01]  /*7100*/  FMUL R99, R99, R8.reuse ;  /* 0x0000000863637220 */ /* 0x080fe20000400000 */
[----:B------:R-:W-:Y:S01]  /*7110*/  ISETP.LT.OR P0, PT, R33, 0x3a, !P0 ;  /* 0x0000003a2100780c */ /* 0x000fe20004701670 */
[----:B------:R-:W-:Y:S01]  /*7120*/  FMUL R94, R94, R8 ;  /* 0x000000085e5e7220 */ /* 0x000fe20000400000 */
[----:B0-----:R-:W-:Y:S01]  /*7130*/  F2FP.SATFINITE.E5M2.F32.PACK_AB_MERGE_C R5, RZ, R116, RZ ;  /* 0x00000074ff05723e */ /* 0x001fe200048060ff */
[-C--:B------:R-:W-:Y:S01]  /*7140*/  FMUL R92, R92, R8.reuse ;  /* 0x000000085c5c7220 */ /* 0x080fe20000400000 */
[----:B------:R-:W-:Y:S01]  /*7150*/  F2FP.SATFINITE.E5M2.F32.PACK_AB_MERGE_C R103, RZ, R103, RZ ;  /* 0x00000067ff67723e */ /* 0x000fe200048060ff */
[----:B------:R-:W-:Y:S01]  /*7160*/  FMUL R95, R95, R8 ;  /* 0x000000085f5f7220 */ /* 0x000fe20000400000 */
[----:B-1----:R-:W-:Y:S01]  /*7170*/  F2FP.SATFINITE.E5M2.F32.PACK_AB_MERGE_C R25, RZ, R114, RZ ;  /* 0x00000072ff19723e */ /* 0x002fe200048060ff */
[----:B------:R0:W-:Y:S01]  /*7180*/  @!P4 STG.E.U8 desc[UR20][R14.64+0x31], R5 ;  /* 0x000031050e00c986 */ /* 0x0001e2000c101114 */
[----:B------:R-:W-:Y:S01]  /*7190*/  ISETP.LT.OR P4, PT, R33, 0x39, !P2 ;  /* 0x000000392100780c */ /* 0x000fe20005781670 */
[-C--:B------:R-:W-:Y:S01]  /*71a0*/  FMUL R97, R97, R8.reuse ;  /* 0x0000000861617220 */ /* 0x080fe20000400000 */
[----:B------:R-:W-:Y:S01]  /*71b0*/  ISETP.LT.OR P2, PT, R33, 0x3a, !P2 ;  /* 0x0000003a2100780c */ /* 0x000fe20005741670 */
[----:B------:R-:W-:Y:S01]  /*71c0*/  @!P5 STG.E.U8 desc[UR20][R12.64+0x30], R119 ;  /* 0x000030770c00d986 */ /* 0x000fe2000c101114 */
[----:B------:R-:W-:Y:S01]  /*71d0*/  F2FP.SATFINITE.E5M2.F32.PACK_AB_MERGE_C R101, RZ, R101, RZ ;  /* 0x00000065ff65723e */ /* 0x000fe200048060ff */
[-C--:B------:R-:W-:Y:S01]  /*71e0*/  FMUL R90, R90, R8.reuse ;  /* 0x000000085a5a7220 */ /* 0x080fe20000400000 */
[----:B------:R-:W-:Y:S01]  /*71f0*/  F2FP.SATFINITE.E5M2.F32.PACK_AB_MERGE_C R99, RZ, R99, RZ ;  /* 0x00000063ff63723e */ /* 0x000fe200048060ff */
[----:B------:R-:W-:Y:S01]  /*7200*/  @!P6 STG.E.U8 desc[UR20][R12.64+0x31], R25 ;  /* 0x000031190c00e986 */ /* 0x000fe2000c101114 */
[----:B------:R-:W-:Y:S01]  /*7210*/  F2FP.SATFINITE.E5M2.F32.PACK_AB_MERGE_C R95, RZ, R95, RZ ;  /* 0x0000005fff5f723e */ /* 0x000fe200048060ff */
[-C--:B------:R-:W-:Y:S01]  /*7220*/  FMUL R22, R22, R8.reuse ;  /* 0x0000000816167220 */ /* 0x080fe20000400000 */
[-C--:B------:R-:W-:Y:S01]  /*7230*/  FMUL R93, R93, R8.reuse ;  /* 0x000000085d5d7220 */ /* 0x080fe20000400000 */
[----:B------:R-:W-:Y:S01]  /*7240*/  @!P0 STG.E.U8 desc[UR20][R14.64+0x39], R27 ;  /* 0x0000391b0e008986 */ /* 0x000fe2000c101114 */
[----:B------:R-:W-:Y:S01]  /*7250*/  ISETP.GE.AND P0, PT, R34, 0x81, PT ;  /* 0x000000812200780c */ /* 0x000fe20003f06270 */
[----:B------:R-:W-:Y:S01]  /*7260*/  FMUL R91, R91, R8 ;  /* 0x000000085b5b7220 */ /* 0x000fe20000400000 */
[----:B0-----:R-:W-:Y:S01]  /*7270*/  F2FP.SATFINITE.E5M2.F32.PACK_AB_MERGE_C R5, RZ, R110, RZ ;  /* 0x0000006eff05723e */ /* 0x001fe200048060ff */
[----:B------:R0:W-:Y:S01]  /*7280*/  @!P1 STG.E.U8 desc[UR20][R14.64+0x38], R117 ;  /* 0x000038750e009986 */ /* 0x0001e2000c101114 */
[C---:B------:R-:W-:Y:S01]  /*7290*/  ISETP.LT.OR P6, PT, R33.reuse, 0x1, !P0 ;  /* 0x000000012100780c */ /* 0x040fe200047c1670 */
[-C--:B------:R-:W-:Y:S01]  /*72a0*/  FMUL R88, R88, R8.reuse ;  /* 0x0000000858587220 */ /* 0x080fe20000400000 */
[----:B------:R-:W-:Y:S01]  /*72b0*/  ISETP.LT.OR P5, PT, R33, 0x2, !P0 ;  /* 0x000000022100780c */ /* 0x000fe200047a1670 */
[----:B------:R-:W-:Y:S01]  /*72c0*/  @!P4 STG.E.U8 desc[UR20][R12.64+0x38], R115 ;  /* 0x000038730c00c986 */ /* 0x000fe2000c101114 */
[----:B------:R-:W-:Y:S01]  /*72d0*/  ISETP.GE.AND P1, PT, R34, 0x89, PT ;  /* 0x000000892200780c */ /* 0x000fe20003f26270 */
[-C--:B------:R-:W-:Y:S01]  /*72e0*/  FMUL R21, R21, R8.reuse ;  /* 0x0000000815157220 */ /* 0x080fe20000400000 */
[----:B------:R-:W-:Y:S01]  /*72f0*/  F2FP.SATFINITE.E5M2.F32.PACK_AB_MERGE_C R97, RZ, R97, RZ ;  /* 0x00000061ff61723e */ /* 0x000fe200048060ff */
[----:B------:R1:W-:Y:S01]  /*7300*/  @!P2 STG.E.U8 desc[UR20][R12.64+0x39], R5 ;  /* 0x000039050c00a986 */ /* 0x0003e2000c101114 */
[----:B------:R-:W-:Y:S01]  /*7310*/  ISETP.LT.OR P4, PT, R33, 0x1, !P1 ;  /* 0x000000012100780c */ /* 0x000fe20004f81670 */
[-C--:B------:R-:W-:Y:S01]  /*7320*/  FMUL R89, R89, R8.reuse ;  /* 0x0000000859597220 */ /* 0x080fe20000400000 */
[----:B------:R-:W-:Y:S01]  /*7330*/  ISETP.LT.OR P2, PT, R33, 0xa, !P0 ;  /* 0x0000000a2100780c */ /* 0x000fe20004741670 */
[----:B------:R-:W-:Y:S01]  /*7340*/  FMUL R23, R23, R8 ;  /* 0x0000000817177220 */ /* 0x000fe20000400000 */
[----:B0-----:R-:W-:Y:S01]  /*7350*/  F2FP.SATFINITE.E5M2.F32.PACK_AB_MERGE_C R15, RZ, R108, RZ ;  /* 0x0000006cff0f723e */ /* 0x001fe200048060ff */
[----:B------:R-:W-:Y:S01]  /*7360*/  @!P6 STG.E.U8 desc[UR20][R10.64], R113 ;  /* 0x000000710a00e986 */ /* 0x000fe2000c101114 */
[C---:B------:R-:W-:Y:S01]  /*7370*/  ISETP.LT.OR P6, PT, R33.reuse, 0x2, !P1 ;  /* 0x000000022100780c */ /* 0x040fe20004fc1670 */
[-C--:B------:R-:W-:Y:S01]  /*7380*/  FMUL R20, R20, R8.reuse ;  /* 0x0000000814147220 */ /* 0x080fe20000400000 */
[----:B------:R-:W-:Y:S01]  /*7390*/  F2FP.SATFINITE.E5M2.F32.PACK_AB_MERGE_C R93, RZ, R93, RZ ;  /* 0x0000005dff5d723e */ /* 0x000fe200048060ff */
[----:B------:R-:W-:Y:S01]  /*73a0*/  @!P5 STG.E.U8 desc[UR20][R10.64+0x1], R15 ;  /* 0x0000010f0a00d986 */ /* 0x000fe2000c101114 */
[----:B------:R-:W-:Y:S01]  /*73b0*/  ISETP.LT.OR P5, PT, R33, 0x9, !P0 ;  /* 0x000000092100780c */ /* 0x000fe200047a1670 */
[----:B------:R-:W-:Y:S01]  /*73c0*/  FMUL R17, R17, R8 ;  /* 0x0000000811117220 */ /* 0x000fe20000400000 */
[----:B-1----:R-:W-:Y:S01]  /*73d0*/  F2FP.SATFINITE.E5M2.F32.PACK_AB_MERGE_C R5, RZ, R106, RZ ;  /* 0x0000006aff05723e */ /* 0x002fe200048060ff */
[----:B------:R-:W-:Y:S01]  /*73e0*/  @!P4 STG.E.U8 desc[UR20][R6.64], R111 ;  /* 0x0000006f0600c986 */ /* 0x000fe2000c101114 */
[----:B------:R-:W-:Y:S01]  /*73f0*/  F2FP.SATFINITE.E5M2.F32.PACK_AB_MERGE_C R13, RZ, R104, RZ ;  /* 0x00000068ff0d723e */ /* 0x000fe200048060ff */
[-C--:B------:R-:W-:Y:S01]  /*7400*/  FMUL R16, R16, R8.reuse ;  /* 0x0000000810107220 */ /* 0x080fe20000400000 */
[----:B------:R-:W-:Y:S01]  /*7410*/  ISETP.LT.OR P4, PT, R33, 0x9, !P1 ;  /* 0x000000092100780c */ /* 0x000fe20004f81670 */
[-C--:B------:R-:W-:Y:S01]  /*7420*/  FMUL R19, R19, R8.reuse ;  /* 0x0000000813137220 */ /* 0x080fe20000400000 */
[----:B------:R-:W-:Y:S01]  /*7430*/  F2FP.SATFINITE.E5M2.F32.PACK_AB_MERGE_C R91, RZ, R91, RZ ;  /* 0x0000005bff5b723e */ /* 0x000fe200048060ff */
[----:B------:R0:W-:Y:S01]  /*7440*/  @!P6 STG.E.U8 desc[UR20][R6.64+0x1], R5 ;  /* 0x000001050600e986 */ /* 0x0001e2000c101114 */
[C---:B------:R-:W-:Y:S01]  /*7450*/  ISETP.LT.OR P6, PT, R33.reuse, 0xa, !P1 ;  /* 0x0000000a2100780c */ /* 0x040fe20004fc1670 */
[----:B------:R-:W-:Y:S01]  /*7460*/  FMUL R18, R18, R8 ;  /* 0x0000000812127220 */ /* 0x000fe20000400000 */
[----:B------:R-:W-:Y:S01]  /*7470*/  F2FP.SATFINITE.E5M2.F32.PACK_AB_MERGE_C R21, RZ, R21, RZ ;  /* 0x00000015ff15723e */ /* 0x000fe200048060ff */
[----:B------:R1:W-:Y:S01]  /*7480*/  @!P2 STG.E.U8 desc[UR20][R10.64+0x9], R13 ;  /* 0x0000090d0a00a986 */ /* 0x0003e2000c101114 */
[----:B------:R-:W-:-:S02]  /*7490*/  ISETP.LT.OR P2, PT, R33, 0x12, !P0 ;  /* 0x000000122100780c */ /* 0x000fc40004741670 */
[----:B------:R-:W-:Y:S01]  /*74a0*/  F2FP.SATFINITE.E5M2.F32.PACK_AB_MERGE_C R89, RZ, R89, RZ ;  /* 0x00000059ff59723e */ /* 0x000fe200048060ff */
[----:B------:R-:W-:Y:S01]  /*74b0*/  @!P5 STG.E.U8 desc[UR20][R10.64+0x8], R107 ;  /* 0x0000086b0a00d986 */ /* 0x000fe2000c101114 */
[C---:B------:R-:W-:Y:S02]  /*74c0*/  ISETP.LT.OR P5, PT, R33.reuse, 0x11, !P0 ;  /* 0x000000112100780c */ /* 0x040fe400047a1670 */
[----:B------:R-:W-:Y:S01]  /*74d0*/  F2FP.SATFINITE.E5M2.F32.PACK_AB_MERGE_C R23, RZ, R23, RZ ;  /* 0x00000017ff17723e */ /* 0x000fe200048060ff */
[----:B------:R-:W-:Y:S01]  /*74e0*/  @!P4 STG.E.U8 desc[UR20][R6.64+0x8], R109 ;  /* 0x0000086d0600c986 */ /* 0x000fe2000c101114 */
[----:B0-----:R-:W-:Y:S02]  /*74f0*/  F2FP.SATFINITE.E5M2.F32.PACK_AB_MERGE_C R5, RZ, R102, RZ ;  /* 0x00000066ff05723e */ /* 0x001fe400048060ff */
[C---:B------:R-:W-:Y:S02]  /*7500*/  ISETP.LT.OR P4, PT, R33.reuse, 0x11, !P1 ;  /* 0x000000112100780c */ /* 0x040fe40004f81670 */
[----:B-1----:R-:W-:Y:S01]  /*7510*/  F2FP.SATFINITE.E5M2.F32.PACK_AB_MERGE_C R13, RZ, R98, RZ ;  /* 0x00000062ff0d723e */ /* 0x002fe200048060ff */
[----:B------:R0:W-:Y:S01]  /*7520*/  @!P6 STG.E.U8 desc[UR20][R6.64+0x9], R5 ;  /* 0x000009050600e986 */ /* 0x0001e2000c101114 */
[----:B------:R-:W-:-:S02]  /*7530*/  ISETP.LT.OR P6, PT, R33, 0x12, !P1 ;  /* 0x000000122100780c */ /* 0x000fc40004fc1670 */
[----:B------:R-:W-:Y:S01]  /*7540*/  F2FP.SATFINITE.E5M2.F32.PACK_AB_MERGE_C R17, RZ, R17, RZ ;  /* 0x00000011ff11723e */ /* 0x000fe200048060ff */
[----:B------:R1:W-:Y:S01]  /*7550*/  @!P2 STG.E.U8 desc[UR20][R10.64+0x11], R13 ;  /* 0x0000110d0a00a986 */ /* 0x0003e2000c101114 */
[C---:B------:R-:W-:Y:S02]  /*7560*/  ISETP.LT.OR P2, PT, R33.reuse, 0x1a, !P0 ;  /* 0x0000001a2100780c */ /* 0x040fe40004741670 */
[----:B------:R-:W-:Y:S01]  /*7570*/  F2FP.SATFINITE.E5M2.F32.PACK_AB_MERGE_C R19, RZ, R19, RZ ;  /* 0x00000013ff13723e */ /* 0x000fe200048060ff */
[----:B------:R-:W-:Y:S01]  /*7580*/  @!P5 STG.E.U8 desc[UR20][R10.64+0x10], R105 ;  /* 0x000010690a00d986 */ /* 0x000fe2000c101114 */
[----:B------:R-:W-:Y:S02]  /*7590*/  ISETP.LT.OR P5, PT, R33, 0x19, !P0 ;  /* 0x000000192100780c */ /* 0x000fe400047a1670 */
[----:B------:R-:W-:Y:S01]  /*75a0*/  F2FP.SATFINITE.E5M2.F32.PACK_AB_MERGE_C R15, RZ, R18, RZ ;  /* 0x00000012ff0f723e */ /* 0x000fe200048060ff */
[----:B------:R-:W-:Y:S01]  /*75b0*/  @!P4 STG.E.U8 desc[UR20][R6.64+0x10], R103 ;  /* 0x000010670600c986 */ /* 0x000fe2000c101114 */
[----:B0-----:R-:W-:-:S02]  /*75c0*/  F2FP.SATFINITE.E5M2.F32.PACK_AB_MERGE_C R5, RZ, R100, RZ ;  /* 0x00000064ff05723e */ /* 0x001fc400048060ff */
[C---:B------:R-:W-:Y:S02]  /*75d0*/  ISETP.LT.OR P4, PT, R33.reuse, 0x19, !P1 ;  /* 0x000000192100780c */ /* 0x040fe40004f81670 */
[----:B-1----:R-:W-:Y:S01]  /*75e0*/  F2FP.SATFINITE.E5M2.F32.PACK_AB_MERGE_C R13, RZ, R96, RZ ;  /* 0x00000060ff0d723e */ /* 0x002fe200048060ff */
[----:B------:R0:W-:Y:S01]  /*75f0*/  @!P6 STG.E.U8 desc[UR20][R6.64+0x11], R5 ;  /* 0x000011050600e986 */ /* 0x0001e2000c101114 */
[----:B------:R-:W-:-:S03]  /*7600*/  ISETP.LT.OR P6, PT, R33, 0x1a, !P1 ;  /* 0x0000001a2100780c */ /* 0x000fc60004fc1670 */
[----:B------:R1:W-:Y:S01]  /*7610*/  @!P2 STG.E.U8 desc[UR20][R10.64+0x19], R13 ;  /* 0x0000190d0a00a986 */ /* 0x0003e2000c101114 */
[----:B------:R-:W-:-:S03]  /*7620*/  ISETP.LT.OR P2, PT, R33, 0x22, !P0 ;  /* 0x000000222100780c */ /* 0x000fc60004741670 */
[----:B------:R-:W-:Y:S01]  /*7630*/  @!P5 STG.E.U8 desc[UR20][R10.64+0x18], R101 ;  /* 0x000018650a00d986 */ /* 0x000fe2000c101114 */
[C---:B------:R-:W-:Y:S02]  /*7640*/  ISETP.LT.OR P5, PT, R33.reuse, 0x21, !P0 ;  /* 0x000000212100780c */ /* 0x040fe400047a1670 */
[----:B0-----:R-:W-:Y:S01]  /*7650*/  F2FP.SATFINITE.E5M2.F32.PACK_AB_MERGE_C R5, RZ, R94, RZ ;  /* 0x0000005eff05723e */ /* 0x001fe200048060ff */
[----:B------:R-:W-:Y:S01]  /*7660*/  @!P4 STG.E.U8 desc[UR20][R6.64+0x18], R99 ;  /* 0x000018630600c986 */ /* 0x000fe2000c101114 */
        /* <DEDUP_REMOVED lines=25> */
[C---:B------:R-:W-:Y:S02]  /*7800*/  ISETP.LT.OR P2, PT, R33.reuse, 0x39, !P0 ;  /* 0x000000392100780c */ /* 0x040fe40004741670 */
[C---:B------:R-:W-:Y:S01]  /*7810*/  ISETP.LT.OR P0, PT, R33.reuse, 0x3a, !P0 ;  /* 0x0000003a2100780c */ /* 0x040fe20004701670 */
[----:B------:R1:W-:Y:S01]  /*7820*/  @!P5 STG.E.U8 desc[UR20][R10.64+0x30], R89 ;  /* 0x000030590a00d986 */ /* 0x0003e2000c101114 */
[C---:B------:R-:W-:Y:S02]  /*7830*/  ISETP.LT.OR P5, PT, R33.reuse, 0x39, !P1 ;  /* 0x000000392100780c */ /* 0x040fe40004fa1670 */
[----:B------:R-:W-:Y:S01]  /*7840*/  ISETP.LT.OR P1, PT, R33, 0x3a, !P1 ;  /* 0x0000003a2100780c */ /* 0x000fe20004f21670 */
[----:B------:R1:W-:Y:S01]  /*7850*/  @!P4 STG.E.U8 desc[UR20][R6.64+0x30], R23 ;  /* 0x000030170600c986 */ /* 0x0003e2000c101114 */
[----:B0-----:R-:W-:-:S05]  /*7860*/  F2FP.SATFINITE.E5M2.F32.PACK_AB_MERGE_C R5, RZ, R20, RZ ;  /* 0x00000014ff05723e */ /* 0x001fca00048060ff */
[----:B------:R1:W-:Y:S04]  /*7870*/  @!P6 STG.E.U8 desc[UR20][R6.64+0x31], R5 ;  /* 0x000031050600e986 */ /* 0x0003e8000c101114 */
[----:B------:R1:W-:Y:S04]  /*7880*/  @!P2 STG.E.U8 desc[UR20][R10.64+0x38], R17 ;  /* 0x000038110a00a986 */ /* 0x0003e8000c101114 */
[----:B------:R1:W-:Y:S04]  /*7890*/  @!P0 STG.E.U8 desc[UR20][R10.64+0x39], R13 ;  /* 0x0000390d0a008986 */ /* 0x0003e8000c101114 */
[----:B------:R1:W-:Y:S04]  /*78a0*/  @!P5 STG.E.U8 desc[UR20][R6.64+0x38], R19 ;  /* 0x000038130600d986 */ /* 0x0003e8000c101114 */
[----:B------:R1:W-:Y:S02]  /*78b0*/  @!P1 STG.E.U8 desc[UR20][R6.64+0x39], R15 ;  /* 0x0000390f06009986 */ /* 0x0003e4000c101114 */
.L_x_161:
[----:B------:R-:W-:Y:S05]  /*78c0*/  BSYNC B0 ;  /* 0x0000000000007941 */ /* 0x000fea0003800000 */
.L_x_31:
[----:B------:R-:W-:Y:S01]  /*78d0*/  ULDC UR6, c[0x0][0xc] ;  /* 0x0000030000067ab9 */ /* 0x000fe20000000800 */
[----:B------:R-:W-:Y:S01]  /*78e0*/  ULDC UR7, c[0x0][0x10] ;  /* 0x0000040000077ab9 */ /* 0x000fe20000000800 */
[----:B01---5:R-:W0:Y:S01]  /*78f0*/  LDC R5, c[0x0][0x14] ;  /* 0x00000500ff057b82 */ /* 0x023e220000000800 */
[----:B------:R-:W-:Y:S01]  /*7900*/  UIMAD.WIDE.U32 UR6, UR6, UR7, URZ ;  /* 0x00000007060672a5 */ /* 0x000fe2000f8e003f */
[----:B------:R-:W-:Y:S01]  /*7910*/  PRMT R7, RZ, 0x7610, R7 ;  /* 0x00007610ff077816 */ /* 0x000fe20000000007 */
[----:B------:R-:W-:-:S04]  /*7920*/  IMAD.MOV.U32 R6, RZ, RZ, -0x1 ;  /* 0xffffffffff067424 */ /* 0x000fc800078e00ff */
[----:B0-----:R-:W-:-:S04]  /*7930*/  IMAD.WIDE.U32 R2, R5, UR6, R2 ;  /* 0x0000000605027c25 */ /* 0x001fc8000f8e0002 */
[----:B------:R-:W-:Y:S01]  /*7940*/  IMAD R5, R5, UR7, RZ ;  /* 0x0000000705057c24 */ /* 0x000fe2000f8e02ff */
[----:B------:R-:W-:Y:S02]  /*7950*/  ULDC.64 UR6, c[0x0][0x650] ;  /* 0x0001940000067ab9 */ /* 0x000fe40000000a00 */
[----:B------:R-:W-:Y:S01]  /*7960*/  ISETP.GE.U32.AND P0, PT, R2, UR6, PT ;  /* 0x0000000602007c0c */ /* 0x000fe2000bf06070 */
[----:B------:R-:W-:Y:S02]  /*7970*/  IMAD.IADD R3, R3, 0x1, R5 ;  /* 0x0000000103037824 */ /* 0x000fe400078e0205 */
[----:B------:R-:W-:-:S03]  /*7980*/  IMAD.MOV.U32 R5, RZ, RZ, -0x1 ;  /* 0xffffffffff057424 */ /* 0x000fc600078e00ff */
[----:B------:R-:W-:-:S13]  /*7990*/  ISETP.GE.U32.AND.EX P0, PT, R3, UR7, PT, P0 ;  /* 0x0000000703007c0c */ /* 0x000fda000bf06100 */
[----:B------:R-:W-:Y:S05]  /*79a0*/  @P0 BRA `(.L_x_162) ;  /* 0x0000000400600947 */ /* 0x000fea0003800000 */
[----:B------:R-:W0:Y:S01]  /*79b0*/  S2R R20, SR_CTAID.X ;  /* 0x0000000000147919 */ /* 0x000e220000002500 */
[----:B------:R-:W1:Y:S01]  /*79c0*/  LDC.64 R14, c[0x0][0x628] ;  /* 0x00018a00ff0e7b82 */ /* 0x000e620000000a00 */
[----:B------:R-:W-:Y:S01]  /*79d0*/  ULDC UR6, c[0x0][0x150] ;  /* 0x0000540000067ab9 */ /* 0x000fe20000000800 */
[----:B--234-:R-:W-:Y:S01]  /*79e0*/  IMAD.MOV.U32 R12, RZ, RZ, R2 ;  /* 0x000000ffff0c7224 */ /* 0x01cfe200078e0002 */
[----:B------:R-:W2:Y:S01]  /*79f0*/  S2R R22, SR_CTAID.Y ;  /* 0x0000000000167919 */ /* 0x000ea20000002600 */
[----:B------:R-:W-:-:S04]  /*7a00*/  IMAD.MOV.U32 R13, RZ, RZ, R3 ;  /* 0x000000ffff0d7224 */ /* 0x000fc800078e0003 */
[----:B------:R-:W3:Y:S08]  /*7a10*/  LDC R23, c[0x0][0x144] ;  /* 0x00005100ff177b82 */ /* 0x000ef00000000800 */
[----:B------:R-:W4:Y:S08]  /*7a20*/  LDC R16, c[0x0][0x630] ;  /* 0x00018c00ff107b82 */ /* 0x000f300000000800 */
[----:B------:R-:W2:Y:S01]  /*7a30*/  LDC.64 R18, c[0x0][0x620] ;  /* 0x00018800ff127b82 */ /* 0x000ea20000000a00 */
[----:B-1----:R-:W-:-:S04]  /*7a40*/  ISETP.NE.U32.AND P0, PT, R14, RZ, PT ;  /* 0x000000ff0e00720c */ /* 0x002fc80003f05070 */
[----:B------:R-:W-:Y:S02]  /*7a50*/  ISETP.NE.AND.EX P0, PT, R15, RZ, PT, P0 ;  /* 0x000000ff0f00720c */ /* 0x000fe40003f05300 */
[----:B0-----:R-:W-:-:S05]  /*7a60*/  I2FP.F32.U32 R5, R20 ;  /* 0x0000001400057245 */ /* 0x001fca0000201000 */
[----:B------:R-:W-:-:S04]  /*7a70*/  FMUL R5, R5, UR6 ;  /* 0x0000000605057c20 */ /* 0x000fc80008400000 */
[----:B------:R0:W1:Y:S02]  /*7a80*/  F2I.U32.TRUNC.NTZ R21, R5 ;  /* 0x0000000500157305 */ /* 0x000064000020f000 */
[----:B---34-:R-:W-:Y:S05]  /*7a90*/  @!P0 BRA `(.L_x_163) ;  /* 0x0000000000288947 */ /* 0x018fea0003800000 */
[----:B0-----:R-:W0:Y:S02]  /*7aa0*/  LDC R5, c[0x0][0x634] ;  /* 0x00018d00ff057b82 */ /* 0x001e240000000800 */
        /* <DEDUP_REMOVED lines=9> */
.L_x_163:
[-CC-:B------:R-:W-:Y:S01]  /*7b40*/  SHF.R.U64 R17, R12, R16.reuse, R13.reuse ;  /* 0x000000100c117219 */ /* 0x180fe2000000120d */
[----:B------:R-:W3:Y:S01]  /*7b50*/  LDC.64 R28, c[0x0][0x640] ;  /* 0x00019000ff1c7b82 */ /* 0x000ee20000000a00 */
[----:B0-----:R-:W-:Y:S01]  /*7b60*/  SHF.R.U32.HI R5, RZ, R16, R13 ;  /* 0x00000010ff057219 */ /* 0x001fe2000001160d */
[----:B-1----:R-:W-:Y:S01]  /*7b70*/  IMAD.MOV R21, RZ, RZ, -R21 ;  /* 0x000000ffff157224 */ /* 0x002fe200078e0a15 */
[----:B------:R-:W-:Y:S01]  /*7b80*/  IADD3 R11, P0, RZ, -R17, RZ ;  /* 0x80000011ff0b7210 */ /* 0x000fe20007f1e0ff */
[----:B------:R-:W-:Y:S02]  /*7b90*/  ULDC UR6, c[0x0][0x154] ;  /* 0x0000550000067ab9 */ /* 0x000fe40000000800 */
[----:B------:R-:W-:Y:S02]  /*7ba0*/  IMAD R23, R23, R21, R20 ;  /* 0x0000001517177224 */ /* 0x000fe400078e0214 */
[----:B------:R-:W0:Y:S01]  /*7bb0*/  LDC R12, c[0x0][0x618] ;  /* 0x00018600ff0c7b82 */ /* 0x000e220000000800 */
[----:B------:R-:W-:-:S02]  /*7bc0*/  IMAD.X R5, RZ, RZ, ~R5, P0 ;  /* 0x000000ffff057224 */ /* 0x000fc400000e0e05 */
[----:B--2---:R-:W-:-:S04]  /*7bd0*/  IMAD.WIDE.U32 R6, R11, R18, R2 ;  /* 0x000000120b067225 */ /* 0x004fc800078e0002 */
[----:B------:R-:W-:Y:S01]  /*7be0*/  IMAD R10, R5, R18, RZ ;  /* 0x00000012050a7224 */ /* 0x000fe200078e02ff */
[----:B------:R-:W1:Y:S03]  /*7bf0*/  LDC R24, c[0x0][0x608] ;  /* 0x00018200ff187b82 */ /* 0x000e660000000800 */
[----:B------:R-:W-:Y:S02]  /*7c00*/  IMAD R5, R11, R19, R10 ;  /* 0x000000130b057224 */ /* 0x000fe400078e020a */
[----:B------:R-:W-:Y:S02]  /*7c10*/  IMAD.MOV.U32 R11, RZ, RZ, 0x1 ;  /* 0x00000001ff0b7424 */ /* 0x000fe400078e00ff */
[----:B------:R-:W-:Y:S01]  /*7c20*/  IMAD.IADD R5, R7, 0x1, R5 ;  /* 0x0000000107057824 */ /* 0x000fe200078e0205 */
[----:B------:R-:W2:Y:S01]  /*7c30*/  LDC R26, c[0x0][0x658] ;  /* 0x00019600ff1a7b82 */ /* 0x000ea20000000800 */
[----:B------:R-:W-:-:S02]  /*7c40*/  I2FP.F32.U32 R7, R22 ;  /* 0x0000001600077245 */ /* 0x000fc40000201000 */
[----:B---3--:R-:W-:-:S03]  /*7c50*/  ISETP.NE.U32.AND P0, PT, R28, RZ, PT ;  /* 0x000000ff1c00720c */ /* 0x008fc60003f05070 */
[----:B------:R-:W-:Y:S01]  /*7c60*/  FMUL R10, R7, UR6 ;  /* 0x00000006070a7c20 */ /* 0x000fe20008400000 */
[----:B------:R-:W-:Y:S01]  /*7c70*/  ISETP.NE.AND.EX P0, PT, R29, RZ, PT, P0 ;  /* 0x000000ff1d00720c */ /* 0x000fe20003f05300 */
[----:B------:R-:W3:Y:S01]  /*7c80*/  LDC R21, c[0x0][0x148] ;  /* 0x00005200ff157b82 */ /* 0x000ee20000000800 */
[-CC-:B0-----:R-:W-:Y:S01]  /*7c90*/  SHF.R.U64 R16, R6, R12.reuse, R5.reuse ;  /* 0x0000000c06107219 */ /* 0x181fe20000001205 */
[----:B------:R0:W4:Y:S01]  /*7ca0*/  F2I.U32.TRUNC.NTZ R18, R10 ;  /* 0x0000000a00127305 */ /* 0x000122000020f000 */
[----:B------:R-:W-:Y:S01]  /*7cb0*/  SHF.R.U32.HI R5, RZ, R12, R5 ;  /* 0x0000000cff057219 */ /* 0x000fe20000011605 */
[----:B------:R-:W-:-:S04]  /*7cc0*/  IMAD.MOV.U32 R7, RZ, RZ, -0x1 ;  /* 0xffffffffff077424 */ /* 0x000fc800078e00ff */
[----:B------:R-:W0:Y:S01]  /*7cd0*/  LDC R20, c[0x0][0x600] ;  /* 0x00018000ff147b82 */ /* 0x000e220000000800 */
[-CC-:B-1----:R-:W-:Y:S02]  /*7ce0*/  SHF.R.U64 R14, R16, R24.reuse, R5.reuse ;  /* 0x00000018100e7219 */ /* 0x182fe40000001205 */
[----:B------:R-:W-:-:S05]  /*7cf0*/  SHF.R.U32.HI R5, RZ, R24, R5 ;  /* 0x00000018ff057219 */ /* 0x000fca0000011605 */
[----:B------:R-:W1:Y:S01]  /*7d00*/  LDC R27, c[0x0][0x648] ;  /* 0x00019200ff1b7b82 */ /* 0x000e620000000800 */
[-C--:B--2---:R-:W-:Y:S02]  /*7d10*/  SHF.L.U32 R6, R7, R26.reuse, RZ ;  /* 0x0000001a07067219 */ /* 0x084fe400000006ff */
[-CC-:B------:R-:W-:Y:S02]  /*7d20*/  SHF.R.U64 R19, R14, R26.reuse, R5.reuse ;  /* 0x0000001a0e137219 */ /* 0x180fe40000001205 */
[----:B------:R-:W-:Y:S02]  /*7d30*/  SHF.R.U32.HI R7, RZ, R26, R5 ;  /* 0x0000001aff077219 */ /* 0x000fe40000011605 */
[----:B------:R-:W-:Y:S01]  /*7d40*/  LOP3.LUT R25, RZ, R6, RZ, 0x33, !PT ;  /* 0x00000006ff197212 */ /* 0x000fe200078e33ff */
[----:B------:R-:W2:Y:S01]  /*7d50*/  LDC R30, c[0x0][0x638] ;  /* 0x00018e00ff1e7b82 */ /* 0x000ea20000000800 */
[----:B------:R-:W-:Y:S01]  /*7d60*/  SHF.L.U32 R26, R11, R26, RZ ;  /* 0x0000001a0b1a7219 */ /* 0x000fe200000006ff */
[----:B------:R-:W-:-:S06]  /*7d70*/  IMAD.MOV.U32 R6, RZ, RZ, R19 ;  /* 0x000000ffff067224 */ /* 0x000fcc00078e0013 */
[----:B------:R-:W0:Y:S01]  /*7d80*/  LDC R31, c[0x0][0x610] ;  /* 0x00018400ff1f7b82 */ /* 0x000e220000000800 */
[----:B----4-:R-:W-:Y:S05]  /*7d90*/  @!P0 BRA `(.L_x_164) ;  /* 0x0000000000288947 */ /* 0x010fea0003800000 */
[----:B------:R-:W4:Y:S02]  /*7da0*/  LDC R6, c[0x0][0x64c] ;  /* 0x00019300ff067b82 */ /* 0x000f240000000800 */
[----:B----4-:R-:W-:-:S05]  /*7db0*/  IADD3 R5, P0, R19, R6, RZ ;  /* 0x0000000613057210 */ /* 0x010fca0007f1e0ff */
[----:B------:R-:W-:-:S04]  /*7dc0*/  IMAD.X R15, RZ, RZ, R7, P0 ;  /* 0x000000ffff0f7224 */ /* 0x000fc800000e0607 */
[----:B------:R-:W-:-:S04]  /*7dd0*/  IMAD.WIDE.U32 R6, R15, R28, RZ ;  /* 0x0000001c0f067225 */ /* 0x000fc800078e00ff */
[----:B0-----:R-:W-:-:S04]  /*7de0*/  IMAD.WIDE.U32 R10, P0, R5, R29, R6 ;  /* 0x0000001d050a7225 */ /* 0x001fc80007800006 */
[----:B------:R-:W-:-:S04]  /*7df0*/  IMAD.WIDE.U32 R6, R5, R28, RZ ;  /* 0x0000001c05067225 */ /* 0x000fc800078e00ff */
[----:B------:R-:W-:Y:S01]  /*7e00*/  IMAD.X R13, RZ, RZ, RZ, P0 ;  /* 0x000000ffff0d7224 */ /* 0x000fe200000e06ff */
[----:B------:R-:W-:Y:S01]  /*7e10*/  IADD3 RZ, P0, R7, R10, RZ ;  /* 0x0000000a07ff7210 */ /* 0x000fe20007f1e0ff */
[----:B------:R-:W-:-:S04]  /*7e20*/  IMAD.MOV.U32 R12, RZ, RZ, R11 ;  /* 0x000000ffff0c7224 */ /* 0x000fc800078e000b */
[----:B------:R-:W-:-:S08]  /*7e30*/  IMAD.WIDE.U32.X R6, R15, R29, R12, P0 ;  /* 0x0000001d0f067225 */ /* 0x000fd000000e040c */
.L_x_164:
[----:B-1----:R-:W-:Y:S01]  /*7e40*/  SHF.R.U64 R5, R6, R27, R7 ;  /* 0x0000001b06057219 */ /* 0x002fe20000001207 */
[----:B0-----:R-:W-:Y:S01]  /*7e50*/  VIADD R7, R20, 0xffffffff ;  /* 0xffffffff14077836 */ /* 0x001fe20000000000 */
[----:B------:R-:W-:Y:S01]  /*7e60*/  LOP3.LUT R32, R14, R25, RZ, 0xc0, !PT ;  /* 0x000000190e207212 */ /* 0x000fe200078ec0ff */
[----:B------:R-:W-:Y:S02]  /*7e70*/  IMAD.MOV R18, RZ, RZ, -R18 ;  /* 0x000000ffff127224 */ /* 0x000fe400078e0a12 */
[----:B------:R-:W-:Y:S01]  /*7e80*/  IMAD.MOV R6, RZ, RZ, -R5 ;  /* 0x000000ffff067224 */ /* 0x000fe200078e0a05 */
[----:B------:R-:W-:Y:S01]  /*7e90*/  LOP3.LUT R16, R16, R7, RZ, 0xc0, !PT ;  /* 0x0000000710107212 */ /* 0x000fe200078ec0ff */
[----:B------:R-:W-:Y:S02]  /*7ea0*/  IMAD R32, R26, R5, R32 ;  /* 0x000000051a207224 */ /* 0x000fe400078e0220 */
[----:B---3--:R-:W-:Y:S02]  /*7eb0*/  @P3 IMAD R23, R21, R18, R22 ;  /* 0x0000001215173224 */ /* 0x008fe400078e0216 */
[----:B--2---:R-:W-:-:S02]  /*7ec0*/  IMAD R5, R6, R30, R19 ;  /* 0x0000001e06057224 */ /* 0x004fc400078e0213 */
[----:B------:R-:W-:Y:S02]  /*7ed0*/  IMAD R32, R32, R31, R23 ;  /* 0x0000001f20207224 */ /* 0x000fe400078e0217 */
[----:B------:R-:W-:Y:S02]  /*7ee0*/  IMAD R5, R5, R20, R16 ;  /* 0x0000001405057224 */ /* 0x000fe400078e0210 */
[----:B------:R-:W-:-:S03]  /*7ef0*/  IMAD.MOV.U32 R7, RZ, RZ, 0x1 ;  /* 0x00000001ff077424 */ /* 0x000fc600078e00ff */
[----:B------:R-:W-:Y:S02]  /*7f00*/  SEL R6, R5, R32, !P3 ;  /* 0x0000002005067207 */ /* 0x000fe40005800000 */
[----:B------:R-:W-:Y:S01]  /*7f10*/  SEL R32, R32, R5, !P3 ;  /* 0x0000000520207207 */ /* 0x000fe20005800000 */
[----:B------:R-:W-:-:S07]  /*7f20*/  IMAD.MOV.U32 R5, RZ, RZ, R17 ;  /* 0x000000ffff057224 */ /* 0x000fce00078e0011 */
.L_x_162:
[----:B------:R-:W-:Y:S01]  /*7f30*/  UIADD3 UR5, UR9, UR5, URZ ;  /* 0x0000000509057290 */ /* 0x000fe2000fffe03f */
[----:B------:R-:W-:Y:S01]  /*7f40*/  LOP3.LUT P0, RZ, R7, 0xff, RZ, 0xc0, !PT ;  /* 0x000000ff07ff7812 */ /* 0x000fe2000780c0ff */
[----:B------:R-:W-:Y:S02]  /*7f50*/  IMAD.MOV.U32 R7, RZ, RZ, R32 ;  /* 0x000000ffff077224 */ /* 0x000fe400078e0020 */
[----:B------:R-:W-:Y:S02]  /*7f60*/  USHF.R.U32.HI UR6, URZ, 0x2, UR5 ;  /* 0x000000023f067899 */ /* 0x000fe40008011605 */
[----:B------:R-:W-:Y:S02]  /*7f70*/  UISETP.GT.U32.AND UP1, UPT, UR5, 0x3, UPT ;  /* 0x000000030500788c */ /* 0x000fe4000bf24070 */
[----:B------:R-:W-:Y:S02]  /*7f80*/  ULOP3.LUT UR6, UR6, 0x1, URZ, 0xc0, !UPT ;  /* 0x0000000106067892 */ /* 0x000fe4000f8ec03f */
[----:B------:R-:W-:-:S02]  /*7f90*/  UISETP.LT.U32.AND UP1, UPT, UR9, 0x4, UP1 ;  /* 0x000000040900788c */ /* 0x000fc40008f21070 */
[----:B------:R-:W-:Y:S02]  /*7fa0*/  UISETP.NE.U32.AND UP0, UPT, UR6, 0x1, UPT ;  /* 0x000000010600788c */ /* 0x000fe4000bf05070 */
[----:B------:R-:W-:Y:S02]  /*7fb0*/  USEL UR7, URZ, 0x1, !UP1 ;  /* 0x000000013f077887 */ /* 0x000fe4000c800000 */
[----:B------:R-:W-:Y:S02]  /*7fc0*/  UISETP.GT.U32.AND UP0, UPT, UR9, 0x3, !UP0 ;  /* 0x000000030900788c */ /* 0x000fe4000c704070 */
[----:B------:R-:W-:Y:S02]  /*7fd0*/  ULOP3.LUT UR5, UR5, 0x3, URZ, 0xc0, !UPT ;  /* 0x0000000305057892 */ /* 0x000fe4000f8ec03f */
[----:B------:R-:W-:-:S04]  /*7fe0*/  USEL UR6, URZ, 0x1, !UP0 ;  /* 0x000000013f067887 */ /* 0x000fc8000c000000 */
[----:B------:R-:W-:Y:S01]  /*7ff0*/  ULOP3.LUT UR4, UR6, UR4, UR7, 0x96, !UPT ;  /* 0x0000000406047292 */ /* 0x000fe2000f8e9607 */
[----:B------:R-:W-:Y:S11]  /*8000*/  @P0 BRA `(.L_x_165) ;  /* 0xffffff8c00c40947 */ /* 0x000ff6000383ffff */
[----:B------:R-:W-:Y:S05]  /*8010*/  EXIT ;  /* 0x000000000000794d */ /* 0x000fea0003800000 */
.L_x_3:
[----:B0-----:R-:W-:Y:S01]  /*8020*/  ULDC.64 UR4, c[0x0][0x650] ;  /* 0x0001940000047ab9 */ /* 0x001fe20000000a00 */
        /* <DEDUP_REMOVED lines=25> */
.L_x_167:
[--C-:B------:R-:W-:Y:S01]  /*81c0*/  SHF.R.U64 R16, R14, R18, R15.reuse ;  /* 0x000000120e107219 */ /* 0x100fe2000000120f */
[----:B------:R-:W0:Y:S01]  /*81d0*/  LDC R22, c[0x0][0x618] ;  /* 0x00018600ff167b82 */ /* 0x000e220000000800 */
[----:B------:R-:W-:Y:S01]  /*81e0*/  I2FP.F32.U32 R7, R8 ;  /* 0x0000000800077245 */ /* 0x000fe20000201000 */
[----:B------:R-:W-:Y:S01]  /*81f0*/  ULDC UR4, c[0x0][0x150] ;  /* 0x0000540000047ab9 */ /* 0x000fe20000000800 */
[----:B------:R-:W-:Y:S02]  /*8200*/  SHF.R.U32.HI R6, RZ, R18, R15 ;  /* 0x00000012ff067219 */ /* 0x000fe4000001160f */
[----:B------:R-:W-:Y:S01]  /*8210*/  IADD3 R9, P0, RZ, -R16, RZ ;  /* 0x80000010ff097210 */ /* 0x000fe20007f1e0ff */
[----:B------:R-:W-:Y:S01]  /*8220*/  FMUL R13, R7, UR4 ;  /* 0x00000004070d7c20 */ /* 0x000fe20008400000 */
[----:B------:R-:W-:Y:S01]  /*8230*/  ULDC UR4, c[0x0][0x154] ;  /* 0x0000550000047ab9 */ /* 0x000fe20000000800 */
[----:B------:R-:W1:Y:S02]  /*8240*/  LDC.64 R24, c[0x0][0x640] ;  /* 0x00019000ff187b82 */ /* 0x000e640000000a00 */
[----:B------:R-:W-:-:S02]  /*8250*/  IMAD.X R11, RZ, RZ, ~R6, P0 ;  /* 0x000000ffff0b7224 */ /* 0x000fc400000e0e06 */
[----:B------:R-:W2:Y:S01]  /*8260*/  F2I.U32.TRUNC.NTZ R13, R13 ;  /* 0x0000000d000d7305 */ /* 0x000ea2000020f000 */
[----:B------:R-:W-:-:S03]  /*8270*/  IMAD.WIDE.U32 R6, R9, R20, R2 ;  /* 0x0000001409067225 */ /* 0x000fc600078e0002 */
[----:B------:R-:W3:Y:S01]  /*8280*/  LDC R15, c[0x0][0x144] ;  /* 0x00005100ff0f7b82 */ /* 0x000ee20000000800 */
[----:B------:R-:W-:-:S04]  /*8290*/  IMAD R12, R11, R20, RZ ;  /* 0x000000140b0c7224 */ /* 0x000fc800078e02ff */
[----:B------:R-:W-:Y:S02]  /*82a0*/  IMAD R9, R9, R21, R12 ;  /* 0x0000001509097224 */ /* 0x000fe400078e020c */
[----:B------:R-:W-:Y:S01]  /*82b0*/  IMAD.MOV.U32 R12, RZ, RZ, -0x1 ;  /* 0xffffffffff0c7424 */ /* 0x000fe200078e00ff */
[----:B------:R-:W4:Y:S01]  /*82c0*/  LDC R18, c[0x0][0x608] ;  /* 0x00018200ff127b82 */ /* 0x000f220000000800 */
[----:B------:R-:W-:Y:S01]  /*82d0*/  IMAD.IADD R7, R7, 0x1, R9 ;  /* 0x0000000107077824 */ /* 0x000fe200078e0209 */
[----:B------:R-:W-:-:S04]  /*82e0*/  I2FP.F32.U32 R9, R10 ;  /* 0x0000000a00097245 */ /* 0x000fc80000201000 */
[-C--:B0-----:R-:W-:Y:S01]  /*82f0*/  SHF.R.U64 R14, R6, R22.reuse, R7 ;  /* 0x00000016060e7219 */ /* 0x081fe20000001207 */
[----:B--2---:R-:W-:Y:S01]  /*8300*/  IMAD.MOV R6, RZ, RZ, -R13 ;  /* 0x000000ffff067224 */ /* 0x004fe200078e0a0d */
[----:B------:R-:W0:Y:S01]  /*8310*/  LDC R11, c[0x0][0x658] ;  /* 0x00019600ff0b7b82 */ /* 0x000e220000000800 */
[----:B-1----:R-:W-:Y:S01]  /*8320*/  ISETP.NE.U32.AND P0, PT, R24, RZ, PT ;  /* 0x000000ff1800720c */ /* 0x002fe20003f05070 */
[----:B------:R-:W-:Y:S01]  /*8330*/  FMUL R9, R9, UR4 ;  /* 0x0000000409097c20 */ /* 0x000fe20008400000 */
[----:B------:R-:W-:Y:S02]  /*8340*/  SHF.R.U32.HI R7, RZ, R22, R7 ;  /* 0x00000016ff077219 */ /* 0x000fe40000011607 */
[----:B------:R-:W-:-:S03]  /*8350*/  ISETP.NE.AND.EX P0, PT, R25, RZ, PT, P0 ;  /* 0x000000ff1900720c */ /* 0x000fc60003f05300 */
[----:B------:R-:W1:Y:S01]  /*8360*/  LDC R21, c[0x0][0x148] ;  /* 0x00005200ff157b82 */ /* 0x000e620000000800 */
[----:B---3--:R-:W-:Y:S02]  /*8370*/  IMAD R22, R15, R6, R8 ;  /* 0x000000060f167224 */ /* 0x008fe400078e0208 */
[----:B------:R-:W-:-:S05]  /*8380*/  IMAD.MOV.U32 R8, RZ, RZ, 0x1 ;  /* 0x00000001ff087424 */ /* 0x000fca00078e00ff */
[----:B------:R-:W2:Y:S01]  /*8390*/  LDC R20, c[0x0][0x600] ;  /* 0x00018000ff147b82 */ /* 0x000ea20000000800 */
[-CC-:B----4-:R-:W-:Y:S02]  /*83a0*/  SHF.R.U64 R17, R14, R18.reuse, R7.reuse ;  /* 0x000000120e117219 */ /* 0x190fe40000001207 */
[----:B------:R-:W-:Y:S02]  /*83b0*/  SHF.R.U32.HI R6, RZ, R18, R7 ;  /* 0x00000012ff067219 */ /* 0x000fe40000011607 */
[----:B------:R3:W4:Y:S03]  /*83c0*/  F2I.U32.TRUNC.NTZ R18, R9 ;  /* 0x0000000900127305 */ /* 0x000726000020f000 */
[----:B------:R-:W1:Y:S01]  /*83d0*/  LDC R23, c[0x0][0x648] ;  /* 0x00019200ff177b82 */ /* 0x000e620000000800 */
[-C--:B0-----:R-:W-:Y:S02]  /*83e0*/  SHF.R.U64 R19, R17, R11.reuse, R6 ;  /* 0x0000000b11137219 */ /* 0x081fe40000001206 */
[----:B------:R-:W-:-:S02]  /*83f0*/  SHF.L.U32 R12, R12, R11, RZ ;  /* 0x0000000b0c0c7219 */ /* 0x000fc400000006ff */
[-C--:B------:R-:W-:Y:S01]  /*8400*/  SHF.R.U32.HI R7, RZ, R11.reuse, R6 ;  /* 0x0000000bff077219 */ /* 0x080fe20000011606 */
[----:B------:R-:W-:Y:S01]  /*8410*/  IMAD.MOV.U32 R6, RZ, RZ, R19 ;  /* 0x000000ffff067224 */ /* 0x000fe200078e0013 */
[----:B------:R-:W-:Y:S01]  /*8420*/  SHF.L.U32 R27, R8, R11, RZ ;  /* 0x0000000b081b7219 */ /* 0x000fe200000006ff */
[----:B------:R-:W0:Y:S01]  /*8430*/  LDC R26, c[0x0][0x638] ;  /* 0x00018e00ff1a7b82 */ /* 0x000e220000000800 */
[----:B------:R-:W-:-:S07]  /*8440*/  LOP3.LUT R28, RZ, R12, RZ, 0x33, !PT ;  /* 0x0000000cff1c7212 */ /* 0x000fce00078e33ff */
[----:B------:R-:W0:Y:S01]  /*8450*/  LDC R29, c[0x0][0x610] ;  /* 0x00018400ff1d7b82 */ /* 0x000e220000000800 */
[----:B---34-:R-:W-:Y:S05]  /*8460*/  @!P0 BRA `(.L_x_168) ;  /* 0x0000000000288947 */ /* 0x018fea0003800000 */
        /* <DEDUP_REMOVED lines=10> */
.L_x_168:
[----:B-1----:R-:W-:Y:S01]  /*8510*/  SHF.R.U64 R7, R6, R23, R7 ;  /* 0x0000001706077219 */ /* 0x002fe20000001207 */
[----:B--2---:R-:W-:Y:S01]  /*8520*/  VIADD R9, R20, 0xffffffff ;  /* 0xffffffff14097836 */ /* 0x004fe20000000000 */
[----:B------:R-:W-:Y:S01]  /*8530*/  LOP3.LUT R6, R17, R28, RZ, 0xc0, !PT ;  /* 0x0000001c11067212 */ /* 0x000fe200078ec0ff */
[----:B------:R-:W-:Y:S02]  /*8540*/  IMAD.MOV R18, RZ, RZ, -R18 ;  /* 0x000000ffff127224 */ /* 0x000fe400078e0a12 */
[----:B------:R-:W-:Y:S02]  /*8550*/  IMAD.MOV R8, RZ, RZ, -R7 ;  /* 0x000000ffff087224 */ /* 0x000fe400078e0a07 */
[----:B------:R-:W-:Y:S01]  /*8560*/  IMAD R11, R27, R7, R6 ;  /* 0x000000071b0b7224 */ /* 0x000fe200078e0206 */
[----:B------:R-:W-:Y:S01]  /*8570*/  LOP3.LUT R7, R14, R9, RZ, 0xc0, !PT ;  /* 0x000000090e077212 */ /* 0x000fe200078ec0ff */
[----:B------:R-:W-:Y:S02]  /*8580*/  @P3 IMAD R22, R21, R18, R10 ;  /* 0x0000001215163224 */ /* 0x000fe400078e020a */
[----:B0-----:R-:W-:-:S02]  /*8590*/  IMAD R6, R8, R26, R19 ;  /* 0x0000001a08067224 */ /* 0x001fc400078e0213 */
[----:B------:R-:W-:Y:S02]  /*85a0*/  IMAD R11, R11, R29, R22 ;  /* 0x0000001d0b0b7224 */ /* 0x000fe400078e0216 */
[----:B------:R-:W-:Y:S02]  /*85b0*/  IMAD R6, R6, R20, R7 ;  /* 0x0000001406067224 */ /* 0x000fe400078e0207 */
[----:B------:R-:W-:-:S03]  /*85c0*/  IMAD.MOV.U32 R8, RZ, RZ, 0x1 ;  /* 0x00000001ff087424 */ /* 0x000fc600078e00ff */
[----:B------:R-:W-:Y:S02]  /*85d0*/  SEL R15, R6, R11, !P3 ;  /* 0x0000000b060f7207 */ /* 0x000fe40005800000 */
[----:B------:R-:W-:Y:S01]  /*85e0*/  SEL R11, R11, R6, !P3 ;  /* 0x000000060b0b7207 */ /* 0x000fe20005800000 */
[----:B------:R-:W-:Y:S01]  /*85f0*/  IMAD.MOV.U32 R6, RZ, RZ, R16 ;  /* 0x000000ffff067224 */ /* 0x000fe200078e0010 */
[----:B------:R-:W-:-:S07]  /*8600*/  PRMT R7, R8, 0x7610, R7 ;  /* 0x0000761008077816 */ /* 0x000fce0000000007 */
.L_x_166:
[----:B------:R-:W-:-:S08]  /*8610*/  NOP ;  /* 0x0000000000007918 */ /* 0x000fd00000000000 */
[----:B------:R-:W0:-:S00]  /*8620*/  USETMAXREG.DEALLOC.CTAPOOL 0x28 ;  /* 0x00000028000079c8 */ /* 0x000e0000080e0500 */
[----:B0-----:R-:W-:-:S13]  /*8630*/  ISETP.NE.AND P0, PT, R5, RZ, PT ;  /* 0x000000ff0500720c */ /* 0x001fda0003f05270 */
[----:B------:R-:W-:Y:S05]  /*8640*/  @P0 EXIT ;  /* 0x000000000000094d */ /* 0x000fea0003800000 */
[----:B------:R-:W-:Y:S01]  /*8650*/  LOP3.LUT P0, RZ, R7, 0xff, RZ, 0xc0, !PT ;  /* 0x000000ff07ff7812 */ /* 0x000fe2000780c0ff */
[----:B------:R-:W-:Y:S02]  /*8660*/  IMAD.MOV.U32 R12, RZ, RZ, 0x1 ;  /* 0x00000001ff0c7424 */ /* 0x000fe400078e00ff */
[----:B------:R-:W-:-:S10]  /*8670*/  IMAD.MOV.U32 R5, RZ, RZ, RZ ;  /* 0x000000ffff057224 */ /* 0x000fd400078e00ff */
[----:B------:R-:W-:Y:S05]  /*8680*/  @!P0 BRA `(.L_x_169) ;  /* 0x0000000c00348947 */ /* 0x000fea0003800000 */
[----:B------:R-:W0:Y:S01]  /*8690*/  LDC R5, c[0x0][0x28c] ;  /* 0x0000a300ff057b82 */ /* 0x000e220000000800 */
[----:B------:R-:W-:Y:S01]  /*86a0*/  ULDC UR5, c[0x0][0x600] ;  /* 0x0001800000057ab9 */ /* 0x000fe20000000800 */
[----:B------:R-:W-:Y:S01]  /*86b0*/  ULDC UR4, c[0x0][0xc] ;  /* 0x0000030000047ab9 */ /* 0x000fe20000000800 */
[----:B------:R-:W-:Y:S01]  /*86c0*/  UIADD3 UR16, UR5, -0x1, URZ ;  /* 0xffffffff05107890 */ /* 0x000fe2000fffe03f */
[C---:B------:R-:W-:Y:S01]  /*86d0*/  LOP3.LUT P4, RZ, R0.reuse, 0x7f, RZ, 0xc0, !PT ;  /* 0x0000007f00ff7812 */ /* 0x040fe2000788c0ff */
[----:B------:R-:W-:Y:S01]  /*86e0*/  ULDC UR6, c[0x0][0x658] ;  /* 0x0001960000067ab9 */ /* 0x000fe20000000800 */
[----:B------:R-:W-:Y:S01]  /*86f0*/  ULDC UR5, c[0x0][0x10] ;  /* 0x0000040000057ab9 */ /* 0x000fe20000000800 */
[----:B------:R-:W-:Y:S01]  /*8700*/  UMOV UR7, 0xffffffff ;  /* 0xffffffff00077882 */ /* 0x000fe20000000000 */
[----:B------:R-:W-:Y:S01]  /*8710*/  UMOV UR8, 0x1 ;  /* 0x0000000100087882 */ /* 0x000fe20000000000 */
[----:B------:R-:W-:Y:S01]  /*8720*/  UIMAD.WIDE.U32 UR4, UR4, UR5, URZ ;  /* 0x00000005040472a5 */ /* 0x000fe2000f8e003f */
[----:B------:R-:W-:Y:S01]  /*8730*/  LOP3.LUT P0, RZ, R0, 0x1f, RZ, 0xc0, !PT ;  /* 0x0000001f00ff7812 */ /* 0x000fe2000780c0ff */
[----:B------:R-:W-:Y:S01]  /*8740*/  USHF.L.U32 UR7, UR7, UR6, URZ ;  /* 0x0000000607077299 */ /* 0x000fe2000800063f */
[----:B------:R-:W-:Y:S01]  /*8750*/  BSSY B0, `(.L_x_169) ;  /* 0x00000c0000007945 */ /* 0x000fe20003800000 */
[----:B------:R-:W-:Y:S01]  /*8760*/  USHF.L.U32 UR18, UR8, UR6, URZ ;  /* 0x0000000608127299 */ /* 0x000fe2000800063f */
[----:B------:R-:W-:Y:S01]  /*8770*/  IMAD.MOV.U32 R14, RZ, RZ, 0x1 ;  /* 0x00000001ff0e7424 */ /* 0x000fe200078e00ff */
[----:B------:R-:W-:Y:S01]  /*8780*/  LOP3.LUT R17, R4, 0x2, RZ, 0xfc, !PT ;  /* 0x0000000204117812 */ /* 0x000fe200078efcff */
[----:B------:R-:W-:Y:S01]  /*8790*/  ULDC UR6, c[0x0][0x14] ;  /* 0x0000050000067ab9 */ /* 0x000fe20000000800 */
[----:B------:R-:W-:Y:S01]  /*87a0*/  PLOP3.LUT P0, PT, P0, P4, PT, 0x8a, 0x0 ;  /* 0x000000000000781c */ /* 0x000fe20000709172 */
[----:B------:R-:W-:Y:S01]  /*87b0*/  UIMAD.WIDE.U32 UR20, UR4, UR6, URZ ;  /* 0x00000006041472a5 */ /* 0x000fe2000f8e003f */
[----:B------:R-:W-:Y:S01]  /*87c0*/  IMAD.MOV.U32 R12, RZ, RZ, 0x1 ;  /* 0x00000001ff0c7424 */ /* 0x000fe200078e00ff */
[----:B------:R-:W-:-:S02]  /*87d0*/  UIMAD UR13, UR5, UR6, URZ ;  /* 0x00000006050d72a4 */ /* 0x000fc4000f8e023f */
[----:B------:R-:W-:Y:S01]  /*87e0*/  ULOP3.LUT UR17, URZ, UR7, URZ, 0x33, !UPT ;  /* 0x000000073f117292 */ /* 0x000fe2000f8e333f */
[----:B0-----:R-:W-:Y:S01]  /*87f0*/  VIADD R5, R5, 0x7f ;  /* 0x0000007f05057836 */ /* 0x001fe20000000000 */
[----:B------:R-:W-:Y:S01]  /*8800*/  UIADD3 UR13, UR21, UR13, URZ ;  /* 0x0000000d150d7290 */ /* 0x000fe2000fffe03f */
[----:B------:R-:W-:-:S03]  /*8810*/  ULDC.64 UR22, c[0x0][0x198] ;  /* 0x0000660000167ab9 */ /* 0x000fc60000000a00 */
[----:B------:R-:W-:-:S04]  /*8820*/  SHF.R.S32.HI R8, RZ, 0x1f, R5 ;  /* 0x0000001fff087819 */ /* 0x000fc80000011405 */
[----:B------:R-:W-:Y:S01]  /*8830*/  LEA.HI R8, R8, R5, RZ, 0x7 ;  /* 0x0000000508087211 */ /* 0x000fe200078f38ff */
[----:B------:R-:W-:-:S03]  /*8840*/  IMAD.MOV.U32 R5, RZ, RZ, RZ ;  /* 0x000000ffff057224 */ /* 0x000fc600078e00ff */
[----:B------:R-:W-:-:S05]  /*8850*/  SHF.R.S32.HI R16, RZ, 0x7, R8 ;  /* 0x00000007ff107819 */ /* 0x000fca0000011408 */
[----:B------:R-:W-:-:S07]  /*8860*/  VIADD R13, R16, 0x1 ;  /* 0x00000001100d7836 */ /* 0x000fce0000000000 */
.L_x_181:
[----:B------:R-:W-:-:S03]  /*8870*/  UMOV UR4, 0xffffffff ;  /* 0xffffffff00047882 */ /* 0x000fc60000000000 */
[----:B------:R-:W-:Y:S05]  /*8880*/  BRA.DIV UR4, `(.L_x_170) ;  /* 0x0000000e04a47947 */ /* 0x000fea000b800000 */
[----:B------:R-:W-:-:S13]  /*8890*/  ELECT P1, URZ, PT ;  /* 0x00000000003f782f */ /* 0x000fda0003820000 */
.L_x_192:
[----:B------:R-:W0:Y:S01]  /*88a0*/  LDC R0, c[0x0][0x28c] ;  /* 0x0000a300ff007b82 */ /* 0x000e220000000800 */
[----:B------:R-:W-:Y:S01]  /*88b0*/  BSSY B1, `(.L_x_171) ;  /* 0x0000037000017945 */ /* 0x000fe20003800000 */
[----:B0-----:R-:W-:-:S13]  /*88c0*/  ISETP.LT.OR P1, PT, R0, 0x1, !P1 ;  /* 0x000000010000780c */ /* 0x001fda0004f21670 */
[----:B------:R-:W-:Y:S05]  /*88d0*/  @P1 BRA `(.L_x_172) ;  /* 0x0000000000d01947 */ /* 0x000fea0003800000 */
[----:B------:R-:W-:Y:S02]  /*88e0*/  IMAD.SHL.U32 R15, R15, 0x40, RZ ;  /* 0x000000400f0f7824 */ /* 0x000fe400078e00ff */
[----:B------:R-:W-:Y:S02]  /*88f0*/  IMAD.SHL.U32 R11, R11, 0x100, RZ ;  /* 0x000001000b0b7824 */ /* 0x000fe400078e00ff */
[----:B------:R-:W-:Y:S02]  /*8900*/  IMAD.MOV.U32 R20, RZ, RZ, RZ ;  /* 0x000000ffff147224 */ /* 0x000fe400078e00ff */
[----:B------:R-:W-:Y:S02]  /*8910*/  IMAD.MOV.U32 R0, RZ, RZ, R13 ;  /* 0x000000ffff007224 */ /* 0x000fe400078e000d */
[----:B------:R-:W-:Y:S02]  /*8920*/  IMAD.MOV.U32 R7, RZ, RZ, R12 ;  /* 0x000000ffff077224 */ /* 0x000fe400078e000c */
[----:B------:R-:W-:-:S07]  /*8930*/  IMAD.MOV.U32 R8, RZ, RZ, R5 ;  /* 0x000000ffff087224 */ /* 0x000fce00078e0005 */
.L_x_176:
[----:B------:R-:W0:Y:S01]  /*8940*/  S2R R10, SR_CgaCtaId ;  /* 0x00000000000a7919 */ /* 0x000e220000008800 */
[----:B------:R-:W-:-:S04]  /*8950*/  MOV R9, 0x400 ;  /* 0x0000040000097802 */ /* 0x000fc80000000f00 */
[----:B0-----:R-:W-:Y:S02]  /*8960*/  LEA R19, R10, R9, 0x18 ;  /* 0x000000090a137211 */ /* 0x001fe400078ec0ff */
[----:B------:R-:W-:Y:S01]  /*8970*/  SHF.L.U32 R9, R7, 0x1f, RZ ;  /* 0x0000001f07097819 */ /* 0x000fe200000006ff */
[----:B------:R-:W0:Y:S02]  /*8980*/  @!P4 LDC R10, c[0x0][0x500] ;  /* 0x00014000ff0acb82 */ /* 0x000e240000000800 */
[----:B------:R-:W-:-:S04]  /*8990*/  IMAD R18, R8, 0x8, R19 ;  /* 0x0000000808127824 */ /* 0x000fc800078e0213 */
[----:B------:R-:W1:Y:S02]  /*89a0*/  SYNCS.PHASECHK.TRANS64.TRYWAIT P1, [R18+URZ+0x20], R9 ;  /* 0x00002009120075a7 */ /* 0x000e64000802017f */
[----:B-1----:R-:W-:Y:S05]  /*89b0*/  @!P1 BRA `(.L_x_173) ;  /* 0x0000000c00789947 */ /* 0x002fea0003800000 */
.L_x_193:
[----:B-1----:R-:W-:Y:S01]  /*89c0*/  PRMT R9, R17, 0x9910, RZ ;  /* 0x0000991011097816 */ /* 0x002fe200000000ff */
[----:B0-----:R0:W-:Y:S03]  /*89d0*/  @!P4 SYNCS.ARRIVE.TRANS64 RZ, [R18+URZ], R10 ;  /* 0x0000000a12ffc9a7 */ /* 0x0011e6000800003f */
[----:B------:R-:W-:-:S13]  /*89e0*/  ISETP.NE.AND P1, PT, R9, 0x2, PT ;  /* 0x000000020900780c */ /* 0x000fda0003f25270 */
[----:B0-----:R-:W-:Y:S05]  /*89f0*/  @P1 BRA `(.L_x_174) ;  /* 0x0000000000041947 */ /* 0x001fea0003800000 */
[----:B------:R-:W-:Y:S01]  /*8a00*/  BPT.TRAP 0x1 ;  /* 0x000000040000795c */ /* 0x000fe20000300000 */
.L_x_174:
[----:B------:R-:W-:Y:S05]  /*8a10*/  @P0 BRA `(.L_x_175) ;  /* 0x0000000000040947 */ /* 0x000fea0003800000 */
[----:B------:R-:W-:Y:S01]  /*8a20*/  BPT.TRAP 0x1 ;  /* 0x000000040000795c */ /* 0x000fe20000300000 */
.L_x_175:
[--C-:B------:R-:W-:Y:S01]  /*8a30*/  IMAD R9, R8, 0x8000, R19.reuse ;  /* 0x0000800008097824 */ /* 0x100fe200078e0213 */
[----:B------:R-:W-:Y:S01]  /*8a40*/  R2UR UR9, R18 ;  /* 0x00000000120972ca */ /* 0x000fe200000e0000 */
[----:B------:R-:W-:Y:S01]  /*8a50*/  IMAD R19, R8, 0x2000, R19 ;  /* 0x0000200008137824 */ /* 0x000fe200078e0213 */
[----:B------:R-:W-:Y:S01]  /*8a60*/  UIADD3 UR4, UP0, UR22, 0xf0, URZ ;  /* 0x000000f016047890 */ /* 0x000fe2000ff1e03f */
[----:B------:R-:W-:Y:S01]  /*8a70*/  VIADD R0, R0, 0xffffffff ;  /* 0xffffffff00007836 */ /* 0x000fe20000000000 */
[----:B------:R-:W-:Y:S01]  /*8a80*/  R2UR UR5, R9 ;  /* 0x00000000090572ca */ /* 0x000fe200000e0000 */
[----:B------:R-:W-:Y:S01]  /*8a90*/  UIADD3 UR24, UP1, UR22, 0x1f0, URZ ;  /* 0x000001f016187890 */ /* 0x000fe2000ff3e03f */
[----:B------:R-:W-:Y:S01]  /*8aa0*/  R2UR UR8, R19 ;  /* 0x00000000130872ca */ /* 0x000fe200000e0000 */
[----:B------:R-:W-:Y:S01]  /*8ab0*/  VIADD R8, R8, 0x1 ;  /* 0x0000000108087836 */ /* 0x000fe20000000000 */
[----:B------:R-:W-:Y:S01]  /*8ac0*/  R2UR UR11, R11 ;  /* 0x000000000b0b72ca */ /* 0x000fe200000e0000 */
[----:B------:R-:W-:Y:S01]  /*8ad0*/  UIADD3.X UR25, URZ, UR23, URZ, UP1, !UPT ;  /* 0x000000173f197290 */ /* 0x000fe20008ffe43f */
[----:B------:R-:W-:Y:S01]  /*8ae0*/  R2UR UR10, R20 ;  /* 0x00000000140a72ca */ /* 0x000fe200000e0000 */
[----:B------:R-:W-:Y:S01]  /*8af0*/  UMOV UR6, 0x0 ;  /* 0x0000000000067882 */ /* 0x000fe20000000000 */
[----:B------:R-:W-:Y:S01]  /*8b00*/  R2UR UR12, R6 ;  /* 0x00000000060c72ca */ /* 0x000fe200000e0000 */
[----:B------:R-:W-:Y:S01]  /*8b10*/  UMOV UR7, 0x10000000 ;  /* 0x1000000000077882 */ /* 0x000fe20000000000 */
[----:B------:R-:W-:Y:S01]  /*8b20*/  R2UR UR19, R15 ;  /* 0x000000000f1372ca */ /* 0x000fe200000e0000 */
[----:B------:R-:W-:Y:S01]  /*8b30*/  VIADD R20, R20, 0x80 ;  /* 0x0000008014147836 */ /* 0x000fe20000000000 */
[----:B------:R-:W-:Y:S01]  /*8b40*/  ISETP.GT.AND P2, PT, R0, 0x1, PT ;  /* 0x000000010000780c */ /* 0x000fe20003f44270 */
[----:B------:R-:W-:Y:S01]  /*8b50*/  UIADD3 UR14, UR5, 0x100, URZ ;  /* 0x00000100050e7890 */ /* 0x000fe2000fffe03f */
[----:B------:R-:W-:Y:S01]  /*8b60*/  ISETP.NE.AND P1, PT, R8, 0x4, PT ;  /* 0x000000040800780c */ /* 0x000fe20003f25270 */
[----:B------:R-:W-:-:S02]  /*8b70*/  UIADD3.X UR5, URZ, UR23, URZ, UP0, !UPT ;  /* 0x000000173f057290 */ /* 0x000fc400087fe43f */
[----:B------:R-:W-:Y:S01]  /*8b80*/  UIADD3 UR15, UR8, 0x20100, URZ ;  /* 0x00020100080f7890 */ /* 0x000fe2000fffe03f */
[----:B------:R-:W-:Y:S02]  /*8b90*/  SEL R10, RZ, 0x1, P1 ;  /* 0x00000001ff0a7807 */ /* 0x000fe40000800000 */
[----:B------:R-:W-:Y:S01]  /*8ba0*/  UMOV UR8, UR14 ;  /* 0x0000000e00087c82 */ /* 0x000fe20008000000 */
[----:B------:R-:W-:Y:S02]  /*8bb0*/  SEL R8, R8, RZ, P1 ;  /* 0x000000ff08087207 */ /* 0x000fe40000800000 */
[----:B------:R-:W-:Y:S01]  /*8bc0*/  LOP3.LUT R7, R7, R10, RZ, 0x3c, !PT ;  /* 0x0000000a07077212 */ /* 0x000fe200078e3cff */
[----:B------:R0:W-:Y:S02]  /*8bd0*/  UTMALDG.3D [UR8], [UR4], desc[UR6] ;  /* 0x00000608040075b4 */ /* 0x0001e40008011000 */
[----:B0-----:R-:W-:Y:S01]  /*8be0*/  UMOV UR8, UR15 ;  /* 0x0000000f00087c82 */ /* 0x001fe20008000000 */
[----:B------:R-:W-:-:S02]  /*8bf0*/  UMOV UR11, UR19 ;  /* 0x00000013000b7c82 */ /* 0x000fc40008000000 */
[----:B------:R0:W-:Y:S02]  /*8c00*/  UTMALDG.3D [UR8], [UR24], desc[UR6] ;  /* 0x00000608180075b4 */ /* 0x0001e40008011000 */
[----:B0-----:R-:W-:Y:S05]  /*8c10*/  @P2 BRA `(.L_x_176) ;  /* 0xfffffffc00482947 */ /* 0x001fea000383ffff */
.L_x_172:
[----:B------:R-:W-:Y:S05]  /*8c20*/  BSYNC B1 ;  /* 0x0000000000017941 */ /* 0x000fea0003800000 */
.L_x_171:
[----:B------:R-:W-:Y:S01]  /*8c30*/  LOP3.LUT P2, RZ, R14, 0xff, RZ, 0xc0, !PT ;  /* 0x000000ff0eff7812 */ /* 0x000fe2000784c0ff */
[----:B------:R-:W-:Y:S01]  /*8c40*/  IMAD.IADD R5, R16, 0x1, R5 ;  /* 0x0000000110057824 */ /* 0x000fe200078e0205 */
[----:B------:R-:W-:Y:S01]  /*8c50*/  IADD3 R2, P5, R2, UR20, RZ ;  /* 0x0000001402027c10 */ /* 0x000fe2000ffbe0ff */
[----:B------:R-:W-:Y:S01]  /*8c60*/  ULDC.64 UR4, c[0x0][0x650] ;  /* 0x0001940000047ab9 */ /* 0x000fe20000000a00 */
[----:B------:R-:W-:Y:S01]  /*8c70*/  BSSY B1, `(.L_x_177) ;  /* 0x000006b000017945 */ /* 0x000fe20003800000 */
[----:B------:R-:W-:Y:S01]  /*8c80*/  IMAD.MOV.U32 R11, RZ, RZ, -0x1 ;  /* 0xffffffffff0b7424 */ /* 0x000fe200078e00ff */
[----:B------:R-:W-:Y:S01]  /*8c90*/  ISETP.GT.U32.AND P1, PT, R5, 0x3, PT ;  /* 0x000000030500780c */ /* 0x000fe20003f24070 */
[----:B------:R-:W-:Y:S01]  /*8ca0*/  IMAD.MOV.U32 R15, RZ, RZ, -0x1 ;  /* 0xffffffffff0f7424 */ /* 0x000fe200078e00ff */
[----:B------:R-:W-:Y:S02]  /*8cb0*/  SHF.R.U32.HI R0, RZ, 0x2, R5 ;  /* 0x00000002ff007819 */ /* 0x000fe40000011605 */
[----:B------:R-:W-:-:S02]  /*8cc0*/  ISETP.LT.U32.AND P1, PT, R16, 0x4, P1 ;  /* 0x000000041000780c */ /* 0x000fc40000f21070 */
[----:B------:R-:W-:Y:S01]  /*8cd0*/  IADD3.X R3, R3, UR13, RZ, P5, !PT ;  /* 0x0000000d03037c10 */ /* 0x000fe2000affe4ff */
[----:B------:R-:W0:Y:S01]  /*8ce0*/  @P2 S2R R7, SR_CgaCtaId ;  /* 0x0000000000072919 */ /* 0x000e220000008800 */
[----:B------:R-:W-:Y:S02]  /*8cf0*/  @P2 MOV R6, 0x400 ;  /* 0x0000040000062802 */ /* 0x000fe40000000f00 */
[----:B------:R-:W-:Y:S02]  /*8d00*/  ISETP.GE.U32.AND P5, PT, R2, UR4, PT ;  /* 0x0000000402007c0c */ /* 0x000fe4000bfa6070 */
[----:B------:R-:W-:Y:S02]  /*8d10*/  LOP3.LUT R0, R0, 0x1, RZ, 0xc0, !PT ;  /* 0x0000000100007812 */ /* 0x000fe400078ec0ff */
[----:B------:R-:W-:Y:S02]  /*8d20*/  LOP3.LUT R5, R5, 0x3, RZ, 0xc0, !PT ;  /* 0x0000000305057812 */ /* 0x000fe400078ec0ff */
[----:B------:R-:W-:-:S02]  /*8d30*/  PRMT R14, RZ, 0x7610, R14 ;  /* 0x00007610ff0e7816 */ /* 0x000fc4000000000e */
[----:B0-----:R-:W-:Y:S02]  /*8d40*/  @P2 LEA R6, R7, R6, 0x18 ;  /* 0x0000000607062211 */ /* 0x001fe400078ec0ff */
[----:B------:R-:W-:Y:S02]  /*8d50*/  SEL R7, RZ, 0x1, !P1 ;  /* 0x00000001ff077807 */ /* 0x000fe40004800000 */
[----:B------:R-:W-:Y:S01]  /*8d60*/  ISETP.GE.U32.AND.EX P1, PT, R3, UR5, PT, P5 ;  /* 0x0000000503007c0c */ /* 0x000fe2000bf26150 */
[----:B------:R0:W-:Y:S01]  /*8d70*/  @P2 SYNCS.ARRIVE.TRANS64.A1T0 RZ, [R6+URZ+0x58], RZ ;  /* 0x000058ff06ff29a7 */ /* 0x0001e2000810003f */
[----:B------:R-:W-:-:S04]  /*8d80*/  ISETP.NE.U32.AND P2, PT, R0, 0x1, PT ;  /* 0x000000010000780c */ /* 0x000fc80003f45070 */
[----:B------:R-:W-:Y:S01]  /*8d90*/  ISETP.GT.U32.AND P2, PT, R16, 0x3, !P2 ;  /* 0x000000031000780c */ /* 0x000fe20005744070 */
[----:B0-----:R-:W-:-:S03]  /*8da0*/  IMAD.MOV.U32 R6, RZ, RZ, -0x1 ;  /* 0xffffffffff067424 */ /* 0x001fc600078e00ff */
[----:B------:R-:W-:-:S04]  /*8db0*/  SEL R0, RZ, 0x1, !P2 ;  /* 0x00000001ff007807 */ /* 0x000fc80005000000 */
[----:B------:R-:W-:Y:S02]  /*8dc0*/  LOP3.LUT R12, R0, R12, R7, 0x96, !PT ;  /* 0x0000000c000c7212 */ /* 0x000fe400078e9607 */
[----:B------:R-:W-:Y:S01]  /*8dd0*/  PRMT R0, RZ, 0x7610, R0 ;  /* 0x00007610ff007816 */ /* 0x000fe20000000000 */
[----:B------:R-:W-:Y:S06]  /*8de0*/  @P1 BRA `(.L_x_178) ;  /* 0x00000004004c1947 */ /* 0x000fec0003800000 */
[----:B------:R-:W-:Y:S01]  /*8df0*/  ULDC.64 UR4, c[0x0][0x628] ;  /* 0x00018a0000047ab9 */ /* 0x000fe20000000a00 */
[----:B------:R-:W0:Y:S01]  /*8e00*/  S2R R15, SR_CTAID.X ;  /* 0x00000000000f7919 */ /* 0x000e220000002500 */
[----:B------:R-:W-:Y:S01]  /*8e10*/  ISETP.NE.U32.AND P1, PT, RZ, UR4, PT ;  /* 0x00000004ff007c0c */ /* 0x000fe2000bf25070 */
[----:B------:R-:W-:Y:S01]  /*8e20*/  ULDC UR7, c[0x0][0x630] ;  /* 0x00018c0000077ab9 */ /* 0x000fe20000000800 */
[----:B------:R-:W-:Y:S01]  /*8e30*/  IMAD.MOV.U32 R6, RZ, RZ, R2 ;  /* 0x000000ffff067224 */ /* 0x000fe200078e0002 */
[----:B------:R-:W1:Y:S01]  /*8e40*/  S2R R0, SR_CTAID.Y ;  /* 0x0000000000007919 */ /* 0x000e620000002600 */
[----:B------:R-:W-:Y:S01]  /*8e50*/  ISETP.NE.AND.EX P1, PT, RZ, UR5, PT, P1 ;  /* 0x00000005ff007c0c */ /* 0x000fe2000bf25310 */
[----:B------:R-:W-:-:S12]  /*8e60*/  IMAD.MOV.U32 R7, RZ, RZ, R3 ;  /* 0x000000ffff077224 */ /* 0x000fd800078e0003 */
[----:B------:R-:W-:Y:S05]  /*8e70*/  @!P1 BRA `(.L_x_179) ;  /* 0x0000000000289947 */ /* 0x000fea0003800000 */
[----:B------:R-:W-:Y:S02]  /*8e80*/  ULDC UR6, c[0x0][0x634] ;  /* 0x00018d0000067ab9 */ /* 0x000fe40000000800 */
[----:B------:R-:W-:-:S05]  /*8e90*/  IADD3 R11, P1, R2, UR6, RZ ;  /* 0x00000006020b7c10 */ /* 0x000fca000ff3e0ff */
[----:B------:R-:W-:-:S04]  /*8ea0*/  IMAD.X R19, RZ, RZ, R3, P1 ;  /* 0x000000ffff137224 */ /* 0x000fc800008e0603 */
[----:B------:R-:W-:-:S04]  /*8eb0*/  IMAD.WIDE.U32 R8, R19, UR4, RZ ;  /* 0x0000000413087c25 */ /* 0x000fc8000f8e00ff */
[----:B------:R-:W-:-:S04]  /*8ec0*/  IMAD.WIDE.U32 R8, P1, R11, UR5, R8 ;  /* 0x000000050b087c25 */ /* 0x000fc8000f820008 */
[----:B------:R-:W-:-:S04]  /*8ed0*/  IMAD.WIDE.U32 R10, R11, UR4, RZ ;  /* 0x000000040b0a7c25 */ /* 0x000fc8000f8e00ff */
[----:B------:R-:W-:Y:S01]  /*8ee0*/  IMAD.X R7, RZ, RZ, RZ, P1 ;  /* 0x000000ffff077224 */ /* 0x000fe200008e06ff */
[----:B------:R-:W-:Y:S01]  /*8ef0*/  IADD3 RZ, P1, R11, R8, RZ ;  /* 0x000000080bff7210 */ /* 0x000fe20007f3e0ff */
[----:B------:R-:W-:-:S04]  /*8f00*/  IMAD.MOV.U32 R6, RZ, RZ, R9 ;  /* 0x000000ffff067224 */ /* 0x000fc800078e0009 */
[----:B------:R-:W-:-:S08]  /*8f10*/  IMAD.WIDE.U32.X R6, R19, UR5, R6, P1 ;  /* 0x0000000513067c25 */ /* 0x000fd000088e0406 */
.L_x_179:
[--C-:B------:R-:W-:Y:S01]  /*8f20*/  SHF.R.U64 R10, R6, UR7, R7.reuse ;  /* 0x00000007060a7c19 */ /* 0x100fe20008001207 */
[----:B------:R-:W-:Y:S01]  /*8f30*/  ULDC.64 UR4, c[0x0][0x620] ;  /* 0x0001880000047ab9 */ /* 0x000fe20000000a00 */
[----:B------:R-:W-:Y:S01]  /*8f40*/  SHF.R.U32.HI R6, RZ, UR7, R7 ;  /* 0x00000007ff067c19 */ /* 0x000fe20008011607 */
[----:B------:R-:W2:Y:S01]  /*8f50*/  LDC R22, c[0x0][0x144] ;  /* 0x00005100ff167b82 */ /* 0x000ea20000000800 */
[----:B------:R-:W-:Y:S01]  /*8f60*/  IADD3 R9, P1, RZ, -R10, RZ ;  /* 0x8000000aff097210 */ /* 0x000fe20007f3e0ff */
[----:B------:R-:W-:Y:S01]  /*8f70*/  ULDC.64 UR8, c[0x0][0x640] ;  /* 0x0001900000087ab9 */ /* 0x000fe20000000a00 */
[----:B0-----:R-:W-:Y:S01]  /*8f80*/  I2FP.F32.U32 R11, R15 ;  /* 0x0000000f000b7245 */ /* 0x001fe20000201000 */
[----:B------:R-:W-:Y:S02]  /*8f90*/  ULDC UR6, c[0x0][0x608] ;  /* 0x0001820000067ab9 */ /* 0x000fe40000000800 */
[----:B------:R-:W-:Y:S01]  /*8fa0*/  IMAD.X R6, RZ, RZ, ~R6, P1 ;  /* 0x000000ffff067224 */ /* 0x000fe200008e0e06 */
[----:B------:R-:W-:Y:S01]  /*8fb0*/  ISETP.NE.U32.AND P1, PT, RZ, UR8, PT ;  /* 0x00000008ff007c0c */ /* 0x000fe2000bf25070 */
[----:B------:R-:W0:Y:S02]  /*8fc0*/  LDC R19, c[0x0][0x148] ;  /* 0x00005200ff137b82 */ /* 0x000e240000000800 */
[----:B------:R-:W-:Y:S01]  /*8fd0*/  IMAD R8, R6, UR4, RZ ;  /* 0x0000000406087c24 */ /* 0x000fe2000f8e02ff */
[----:B------:R-:W-:Y:S01]  /*8fe0*/  ISETP.NE.AND.EX P1, PT, RZ, UR9, PT, P1 ;  /* 0x00000009ff007c0c */ /* 0x000fe2000bf25310 */
[----:B------:R-:W-:Y:S01]  /*8ff0*/  IMAD.WIDE.U32 R6, R9, UR4, R2 ;  /* 0x0000000409067c25 */ /* 0x000fe2000f8e0002 */
[----:B------:R-:W-:-:S03]  /*9000*/  ULDC UR4, c[0x0][0x150] ;  /* 0x0000540000047ab9 */ /* 0x000fc60000000800 */
[----:B------:R-:W-:Y:S02]  /*9010*/  IMAD R9, R9, UR5, R8 ;  /* 0x0000000509097c24 */ /* 0x000fe4000f8e0208 */
[----:B------:R-:W-:Y:S01]  /*9020*/  FMUL R8, R11, UR4 ;  /* 0x000000040b087c20 */ /* 0x000fe20008400000 */
[----:B------:R-:W-:Y:S01]  /*9030*/  ULDC UR4, c[0x0][0x618] ;  /* 0x0001860000047ab9 */ /* 0x000fe20000000800 */
[----:B------:R-:W-:Y:S01]  /*9040*/  ULDC UR5, c[0x0][0x154] ;  /* 0x0000550000057ab9 */ /* 0x000fe20000000800 */
[----:B------:R-:W-:-:S03]  /*9050*/  IMAD.IADD R7, R7, 0x1, R9 ;  /* 0x0000000107077824 */ /* 0x000fc600078e0209 */
[----:B------:R-:W3:Y:S02]  /*9060*/  F2I.U32.TRUNC.NTZ R8, R8 ;  /* 0x0000000800087305 */ /* 0x000ee4000020f000 */
[----:B------:R-:W-:Y:S02]  /*9070*/  SHF.R.U64 R11, R6, UR4, R7 ;  /* 0x00000004060b7c19 */ /* 0x000fe40008001207 */
[----:B-1----:R-:W-:-:S05]  /*9080*/  I2FP.F32.U32 R6, R0 ;  /* 0x0000000000067245 */ /* 0x002fca0000201000 */
[----:B------:R-:W-:Y:S01]  /*9090*/  FMUL R21, R6, UR5 ;  /* 0x0000000506157c20 */ /* 0x000fe20008400000 */
[----:B------:R-:W-:Y:S01]  /*90a0*/  SHF.R.U32.HI R6, RZ, UR4, R7 ;  /* 0x00000004ff067c19 */ /* 0x000fe20008011607 */
[----:B------:R-:W-:-:S03]  /*90b0*/  ULDC UR4, c[0x0][0x658] ;  /* 0x0001960000047ab9 */ /* 0x000fc60000000800 */
[--C-:B------:R-:W-:Y:S01]  /*90c0*/  SHF.R.U64 R20, R11, UR6, R6.reuse ;  /* 0x000000060b147c19 */ /* 0x100fe20008001206 */
[----:B------:R-:W1:Y:S01]  /*90d0*/  F2I.U32.TRUNC.NTZ R21, R21 ;  /* 0x0000001500157305 */ /* 0x000e62000020f000 */
[----:B------:R-:W-:Y:S01]  /*90e0*/  SHF.R.U32.HI R7, RZ, UR6, R6 ;  /* 0x00000006ff077c19 */ /* 0x000fe20008011606 */
[----:B---3--:R-:W-:-:S03]  /*90f0*/  IMAD.MOV R8, RZ, RZ, -R8 ;  /* 0x000000ffff087224 */ /* 0x008fc600078e0a08 */
[----:B------:R-:W-:Y:S01]  /*9100*/  SHF.R.U64 R18, R20, UR4, R7 ;  /* 0x0000000414127c19 */ /* 0x000fe20008001207 */
[----:B--2---:R-:W-:Y:S01]  /*9110*/  IMAD R15, R22, R8, R15 ;  /* 0x00000008160f7224 */ /* 0x004fe200078e020f */
[----:B------:R-:W-:-:S03]  /*9120*/  SHF.R.U32.HI R23, RZ, UR4, R7 ;  /* 0x00000004ff177c19 */ /* 0x000fc60008011607 */
[----:B------:R-:W-:Y:S02]  /*9130*/  IMAD.MOV.U32 R6, RZ, RZ, R18 ;  /* 0x000000ffff067224 */ /* 0x000fe400078e0012 */
[----:B------:R-:W-:Y:S01]  /*9140*/  IMAD.MOV.U32 R7, RZ, RZ, R23 ;  /* 0x000000ffff077224 */ /* 0x000fe200078e0017 */
[----:B-1----:R-:W-:Y:S06]  /*9150*/  @!P1 BRA `(.L_x_180) ;  /* 0x0000000000289947 */ /* 0x002fec0003800000 */
[----:B------:R-:W-:Y:S02]  /*9160*/  ULDC UR4, c[0x0][0x64c] ;  /* 0x0001930000047ab9 */ /* 0x000fe40000000800 */
[----:B------:R-:W-:-:S05]  /*9170*/  IADD3 R7, P1, R18, UR4, RZ ;  /* 0x0000000412077c10 */ /* 0x000fca000ff3e0ff */
[----:B------:R-:W-:-:S04]  /*9180*/  IMAD.X R23, RZ, RZ, R23, P1 ;  /* 0x000000ffff177224 */ /* 0x000fc800008e0617 */
[----:B------:R-:W-:-:S04]  /*9190*/  IMAD.WIDE.U32 R8, R23, UR8, RZ ;  /* 0x0000000817087c25 */ /* 0x000fc8000f8e00ff */
[----:B------:R-:W-:-:S04]  /*91a0*/  IMAD.WIDE.U32 R8, P1, R7, UR9, R8 ;  /* 0x0000000907087c25 */ /* 0x000fc8000f820008 */
[----:B------:R-:W-:-:S04]  /*91b0*/  IMAD.WIDE.U32 R6, R7, UR8, RZ ;  /* 0x0000000807067c25 */ /* 0x000fc8000f8e00ff */
[----:B------:R-:W-:Y:S01]  /*91c0*/  IMAD.MOV.U32 R6, RZ, RZ, R9 ;  /* 0x000000ffff067224 */ /* 0x000fe200078e0009 */
[----:B------:R-:W-:Y:S01]  /*91d0*/  IADD3 RZ, P2, R7, R8, RZ ;  /* 0x0000000807ff7210 */ /* 0x000fe20007f5e0ff */
[----:B------:R-:W-:-:S04]  /*91e0*/  IMAD.X R7, RZ, RZ, RZ, P1 ;  /* 0x000000ffff077224 */ /* 0x000fc800008e06ff */
[----:B------:R-:W-:-:S08]  /*91f0*/  IMAD.WIDE.U32.X R6, R23, UR9, R6, P2 ;  /* 0x0000000917067c25 */ /* 0x000fd000090e0406 */
.L_x_180:
[----:B------:R-:W-:Y:S01]  /*9200*/  ULDC UR4, c[0x0][0x648] ;  /* 0x0001920000047ab9 */ /* 0x000fe20000000800 */
[----:B------:R-:W-:Y:S01]  /*9210*/  LOP3.LUT R20, R20, UR17, RZ, 0xc0, !PT ;  /* 0x0000001114147c12 */ /* 0x000fe2000f8ec0ff */
[----:B------:R-:W-:Y:S01]  /*9220*/  IMAD.MOV R21, RZ, RZ, -R21 ;  /* 0x000000ffff157224 */ /* 0x000fe200078e0a15 */
[----:B------:R-:W-:Y:S01]  /*9230*/  SHF.R.U64 R7, R6, UR4, R7 ;  /* 0x0000000406077c19 */ /* 0x000fe20008001207 */
[----:B------:R-:W-:Y:S01]  /*9240*/  ULDC UR4, c[0x0][0x638] ;  /* 0x00018e0000047ab9 */ /* 0x000fe20000000800 */
[----:B------:R-:W-:Y:S01]  /*9250*/  ULDC UR5, c[0x0][0x610] ;  /* 0x0001840000057ab9 */ /* 0x000fe20000000800 */
[----:B0-----:R-:W-:Y:S02]  /*9260*/  @P3 IMAD R15, R19, R21, R0 ;  /* 0x00000015130f3224 */ /* 0x001fe400078e0200 */
[----:B------:R-:W-:Y:S02]  /*9270*/  IMAD.MOV R9, RZ, RZ, -R7 ;  /* 0x000000ffff097224 */ /* 0x000fe400078e0a07 */
[----:B------:R-:W-:Y:S01]  /*9280*/  IMAD R20, R7, UR18, R20 ;  /* 0x0000001207147c24 */ /* 0x000fe2000f8e0214 */
[----:B------:R-:W-:Y:S01]  /*9290*/  LOP3.LUT R7, R11, UR16, RZ, 0xc0, !PT ;  /* 0x000000100b077c12 */ /* 0x000fe2000f8ec0ff */
[----:B------:R-:W-:Y:S01]  /*92a0*/  IMAD R18, R9, UR4, R18 ;  /* 0x0000000409127c24 */ /* 0x000fe2000f8e0212 */
[----:B------:R-:W-:Y:S01]  /*92b0*/  ULDC UR4, c[0x0][0x600] ;  /* 0x0001800000047ab9 */ /* 0x000fe20000000800 */
[----:B------:R-:W-:-:S02]  /*92c0*/  IMAD R11, R20, UR5, R15 ;  /* 0x00000005140b7c24 */ /* 0x000fc4000f8e020f */
[----:B------:R-:W-:Y:S02]  /*92d0*/  IMAD R18, R18, UR4, R7 ;  /* 0x0000000412127c24 */ /* 0x000fe4000f8e0207 */
[----:B------:R-:W-:Y:S02]  /*92e0*/  IMAD.MOV.U32 R0, RZ, RZ, 0x1 ;  /* 0x00000001ff007424 */ /* 0x000fe400078e00ff */
[----:B------:R-:W-:Y:S01]  /*92f0*/  IMAD.MOV.U32 R6, RZ, RZ, R10 ;  /* 0x000000ffff067224 */ /* 0x000fe200078e000a */
[----:B------:R-:W-:Y:S02]  /*9300*/  SEL R15, R18, R11, !P3 ;  /* 0x0000000b120f7207 */ /* 0x000fe40005800000 */
[----:B------:R-:W-:-:S07]  /*9310*/  SEL R11, R11, R18, !P3 ;  /* 0x000000120b0b7207 */ /* 0x000fce0005800000 */
.L_x_178:
[----:B------:R-:W-:Y:S05]  /*9320*/  BSYNC B1 ;  /* 0x0000000000017941 */ /* 0x000fea0003800000 */
.L_x_177:
[----:B------:R-:W-:-:S13]  /*9330*/  LOP3.LUT P1, RZ, R0, 0xff, RZ, 0xc0, !PT ;  /* 0x000000ff00ff7812 */ /* 0x000fda000782c0ff */
[----:B------:R-:W-:Y:S05]  /*9340*/  @P1 BRA `(.L_x_181) ;  /* 0xfffffff400481947 */ /* 0x000fea000383ffff */
[----:B------:R-:W-:Y:S05]  /*9350*/  BSYNC B0 ;  /* 0x0000000000007941 */ /* 0x000fea0003800000 */
.L_x_169:
[----:B------:R-:W-:-:S03]  /*9360*/  UMOV UR4, 0xffffffff ;  /* 0xffffffff00047882 */ /* 0x000fc60000000000 */
[----:B------:R-:W-:Y:S05]  /*9370*/  BRA.DIV UR4, `(.L_x_182) ;  /* 0x00000006041c7947 */ /* 0x000fea000b800000 */
[----:B------:R-:W-:-:S13]  /*9380*/  ELECT P0, URZ, PT ;  /* 0x00000000003f782f */ /* 0x000fda0003800000 */
.L_x_196:
[----:B------:R-:W-:Y:S04]  /*9390*/  BSSY B0, `(.L_x_183) ;  /* 0x000002b000007945 */ /* 0x000fe80003800000 */
[----:B------:R-:W-:Y:S05]  /*93a0*/  @!P0 BRA `(.L_x_184) ;  /* 0x0000000000a48947 */ /* 0x000fea0003800000 */
[----:B------:R-:W-:-:S04]  /*93b0*/  LOP3.LUT R4, R4, 0x2, RZ, 0xfc, !PT ;  /* 0x0000000204047812 */ /* 0x000fc800078efcff */
[----:B------:R-:W-:-:S13]  /*93c0*/  ISETP.NE.AND P0, PT, R4, 0x3, PT ;  /* 0x000000030400780c */ /* 0x000fda0003f05270 */
[----:B------:R-:W-:Y:S05]  /*93d0*/  @!P0 BRA `(.L_x_185) ;  /* 0x0000000000048947 */ /* 0x000fea0003800000 */
[----:B------:R-:W-:Y:S01]  /*93e0*/  BPT.TRAP 0x1 ;  /* 0x000000040000795c */ /* 0x000fe20000300000 */
.L_x_185:
[----:B------:R-:W0:Y:S01]  /*93f0*/  S2R R3, SR_CgaCtaId ;  /* 0x0000000000037919 */ /* 0x000e220000008800 */
[----:B------:R-:W-:Y:S02]  /*9400*/  MOV R0, 0x400 ;  /* 0x0000040000007802 */ /* 0x000fe40000000f00 */
[----:B------:R-:W-:Y:S02]  /*9410*/  SHF.L.U32 R2, R12, 0x1f, RZ ;  /* 0x0000001f0c027819 */ /* 0x000fe400000006ff */
[----:B0-----:R-:W-:-:S05]  /*9420*/  LEA R0, R3, R0, 0x18 ;  /* 0x0000000003007211 */ /* 0x001fca00078ec0ff */
[----:B------:R-:W-:-:S04]  /*9430*/  VIADD R0, R0, 0x20 ;  /* 0x0000002000007836 */ /* 0x000fc80000000000 */
[C---:B------:R-:W-:Y:S02]  /*9440*/  IMAD R7, R5.reuse, 0x8, R0 ;  /* 0x0000000805077824 */ /* 0x040fe400078e0200 */
[----:B------:R-:W-:Y:S02]  /*9450*/  VIADD R5, R5, 0x1 ;  /* 0x0000000105057836 */ /* 0x000fe40000000000 */
[----:B------:R-:W0:Y:S03]  /*9460*/  SYNCS.PHASECHK.TRANS64.TRYWAIT P0, [R7+URZ], R2 ;  /* 0x00000002070075a7 */ /* 0x000e26000800017f */
[----:B------:R-:W-:-:S04]  /*9470*/  ISETP.NE.AND P1, PT, R5, 0x4, PT ;  /* 0x000000040500780c */ /* 0x000fc80003f25270 */
[----:B------:R-:W-:Y:S02]  /*9480*/  SEL R3, RZ, 0x1, P1 ;  /* 0x00000001ff037807 */ /* 0x000fe40000800000 */
[----:B------:R-:W-:Y:S02]  /*9490*/  SEL R5, R5, RZ, P1 ;  /* 0x000000ff05057207 */ /* 0x000fe40000800000 */
[----:B------:R-:W-:-:S03]  /*94a0*/  LOP3.LUT R12, R12, R3, RZ, 0x3c, !PT ;  /* 0x000000030c0c7212 */ /* 0x000fc600078e3cff */
[----:B------:R-:W-:Y:S01]  /*94b0*/  IMAD R9, R5, 0x8, R0 ;  /* 0x0000000805097824 */ /* 0x000fe200078e0200 */
[----:B------:R-:W-:Y:S01]  /*94c0*/  SHF.L.U32 R4, R12, 0x1f, RZ ;  /* 0x0000001f0c047819 */ /* 0x000fe200000006ff */
[----:B0-----:R-:W-:Y:S06]  /*94d0*/  @!P0 BRA `(.L_x_186) ;  /* 0x0000000000e88947 */ /* 0x001fec0003800000 */
.L_x_197:
[----:B------:R-:W1:Y:S01]  /*94e0*/  SYNCS.PHASECHK.TRANS64.TRYWAIT P0, [R9+URZ], R4 ;  /* 0x00000004090075a7 */ /* 0x000e62000800017f */
[----:B0-----:R-:W-:-:S05]  /*94f0*/  VIADD R2, R5, 0x1 ;  /* 0x0000000105027836 */ /* 0x001fca0000000000 */
[----:B------:R-:W-:-:S04]  /*9500*/  ISETP.NE.AND P1, PT, R2, 0x4, PT ;  /* 0x000000040200780c */ /* 0x000fc80003f25270 */
[----:B------:R-:W-:Y:S02]  /*9510*/  SEL R3, RZ, 0x1, P1 ;  /* 0x00000001ff037807 */ /* 0x000fe40000800000 */
[----:B------:R-:W-:Y:S02]  /*9520*/  SEL R7, R2, RZ, P1 ;  /* 0x000000ff02077207 */ /* 0x000fe40000800000 */
[----:B------:R-:W-:-:S03]  /*9530*/  LOP3.LUT R11, R12, R3, RZ, 0x3c, !PT ;  /* 0x000000030c0b7212 */ /* 0x000fc600078e3cff */
[----:B------:R-:W-:Y:S01]  /*9540*/  IMAD R6, R7, 0x8, R0 ;  /* 0x0000000807067824 */ /* 0x000fe200078e0200 */
[----:B------:R-:W-:Y:S01]  /*9550*/  SHF.L.U32 R5, R11, 0x1f, RZ ;  /* 0x0000001f0b057819 */ /* 0x000fe200000006ff */
[----:B-1----:R-:W-:Y:S06]  /*9560*/  @!P0 BRA `(.L_x_187) ;  /* 0x0000000000d88947 */ /* 0x002fec0003800000 */
.L_x_198:
[----:B------:R-:W1:Y:S01]  /*9570*/  SYNCS.PHASECHK.TRANS64.TRYWAIT P0, [R6+URZ], R5 ;  /* 0x00000005060075a7 */ /* 0x000e62000800017f */
[----:B------:R-:W-:-:S05]  /*9580*/  VIADD R2, R7, 0x1 ;  /* 0x0000000107027836 */ /* 0x000fca0000000000 */
[----:B------:R-:W-:-:S04]  /*9590*/  ISETP.NE.AND P1, PT, R2, 0x4, PT ;  /* 0x000000040200780c */ /* 0x000fc80003f25270 */
[----:B0-----:R-:W-:Y:S02]  /*95a0*/  SEL R4, RZ, 0x1, P1 ;  /* 0x00000001ff047807 */ /* 0x001fe40000800000 */
[----:B------:R-:W-:Y:S02]  /*95b0*/  SEL R3, R2, RZ, P1 ;  /* 0x000000ff02037207 */ /* 0x000fe40000800000 */
[----:B------:R-:W-:Y:S01]  /*95c0*/  LOP3.LUT R4, R11, R4, RZ, 0x3c, !PT ;  /* 0x000000040b047212 */ /* 0x000fe200078e3cff */
[----:B-1----:R-:W-:Y:S06]  /*95d0*/  @!P0 BRA `(.L_x_188) ;  /* 0x0000000000d08947 */ /* 0x002fec0003800000 */
.L_x_199:
[----:B------:R-:W-:Y:S01]  /*95e0*/  IMAD R3, R3, 0x8, R0 ;  /* 0x0000000803037824 */ /* 0x000fe200078e0200 */
[----:B------:R-:W-:-:S07]  /*95f0*/  SHF.L.U32 R0, R4, 0x1f, RZ ;  /* 0x0000001f04007819 */ /* 0x000fce00000006ff */
.L_x_189:
[----:B-1----:R1:W2:Y:S02]  /*9600*/  SYNCS.PHASECHK.TRANS64.TRYWAIT P0, [R3+URZ], R0 ;  /* 0x00000000030075a7 */ /* 0x0022a4000800017f */
[----:B--2---:R-:W-:Y:S05]  /*9610*/  @!P0 NANOSLEEP.SYNCS 0x989680 ;  /* 0x009896800000895d */ /* 0x004fea0003900000 */
[----:B------:R-:W2:Y:S02]  /*9620*/  @!P0 SYNCS.PHASECHK.TRANS64 P0, [R3+URZ], R0 ;  /* 0x00000000030085a7 */ /* 0x000ea4000800007f */
[----:B--2---:R-:W-:Y:S05]  /*9630*/  @!P0 BRA `(.L_x_189) ;  /* 0xfffffffc00f08947 */ /* 0x004fea000383ffff */
.L_x_184:
[----:B------:R-:W-:Y:S05]  /*9640*/  BSYNC B0 ;  /* 0x0000000000007941 */ /* 0x000fea0003800000 */
.L_x_183:
[----:B------:R-:W-:Y:S05]  /*9650*/  EXIT ;  /* 0x000000000000794d */ /* 0x000fea0003800000 */
.L_x_17:
[----:B-1----:R-:W-:-:S04]  /*9660*/  IMAD.U32 R11, RZ, RZ, UR6 ;  /* 0x00000006ff0b7e24 */ /* 0x002fc8000f8e00ff */
[----:B------:R1:W4:Y:S03]  /*9670*/  SYNCS.PHASECHK.TRANS64.TRYWAIT P0, [R11+URZ], R10 ;  /* 0x0000000a0b0075a7 */ /* 0x000326000800017f */
[----:B----4-:R-:W-:Y:S05]  /*9680*/  @!P0 NANOSLEEP.SYNCS 0x989680 ;  /* 0x009896800000895d */ /* 0x010fea0003900000 */
[----:B------:R-:W4:Y:S02]  /*9690*/  @!P0 SYNCS.PHASECHK.TRANS64 P0, [R11+URZ], R10 ;  /* 0x0000000a0b0085a7 */ /* 0x000f24000800007f */
[----:B----4-:R-:W-:Y:S05]  /*96a0*/  @!P0 BRA `(.L_x_17) ;  /* 0xfffffffc00ec8947 */ /* 0x010fea000383ffff */
[----:B------:R-:W-:Y:S05]  /*96b0*/  BRA `(.L_x_16) ;  /* 0xffffff7c00a47947 */ /* 0x000fea000383ffff */
.L_x_23:
[----:B-1----:R-:W-:-:S04]  /*96c0*/  IMAD.U32 R12, RZ, RZ, UR14 ;  /* 0x0000000eff0c7e24 */ /* 0x002fc8000f8e00ff */
[----:B------:R1:W4:Y:S03]  /*96d0*/  SYNCS.PHASECHK.TRANS64.TRYWAIT P0, [R12+URZ], R11 ;  /* 0x0000000b0c0075a7 */ /* 0x000326000800017f */
[----:B----4-:R-:W-:Y:S05]  /*96e0*/  @!P0 NANOSLEEP.SYNCS 0x989680 ;  /* 0x009896800000895d */ /* 0x010fea0003900000 */
[----:B------:R-:W4:Y:S02]  /*96f0*/  @!P0 SYNCS.PHASECHK.TRANS64 P0, [R12+URZ], R11 ;  /* 0x0000000b0c0085a7 */ /* 0x000f24000800007f */
[----:B----4-:R-:W-:Y:S05]  /*9700*/  @!P0 BRA `(.L_x_23) ;  /* 0xfffffffc00ec8947 */ /* 0x010fea000383ffff */
[----:B------:R-:W-:Y:S05]  /*9710*/  BRA `(.L_x_22) ;  /* 0xffffff8800587947 */ /* 0x000fea000383ffff */
.L_x_170:
[----:B------:R-:W-:Y:S01]  /*9720*/  BSSY B1, `(.L_x_190) ;  /* 0x0000006000017945 */ /* 0x000fe20003800000 */
[----:B------:R-:W-:-:S07]  /*9730*/  IMAD.MOV.U32 R0, RZ, RZ, -0x1 ;  /* 0xffffffffff007424 */ /* 0x000fce00078e00ff */
[----:B------:R-:W-:Y:S05]  /*9740*/  WARPSYNC.COLLECTIVE R0, `(.L_x_191) ;  /* 0x00000000000c7348 */ /* 0x000fea0003c00000 */
[----:B------:R-:W-:Y:S02]  /*9750*/  ELECT P1, UR62, PT ;  /* 0x00000000003e782f */ /* 0x000fe40003820000 */
[----:B------:R-:W-:Y:S01]  /*9760*/  MOV R0, UR62 ;  /* 0x0000003e00007c02 */ /* 0x000fe20008000f00 */
[----:B------:R-:W-:Y:S10]  /*9770*/  ENDCOLLECTIVE ;  /* 0x000000000000791b */ /* 0x000ff40003800000 */
.L_x_191:
[----:B------:R-:W-:Y:S05]  /*9780*/  BSYNC B1 ;  /* 0x0000000000017941 */ /* 0x000fea0003800000 */
.L_x_190:
[----:B------:R-:W-:Y:S05]  /*9790*/  BRA `(.L_x_192) ;  /* 0xfffffff000407947 */ /* 0x000fea000383ffff */
.L_x_173:
[----:B-1----:R1:W2:Y:S02]  /*97a0*/  SYNCS.PHASECHK.TRANS64.TRYWAIT P1, [R18+URZ+0x20], R9 ;  /* 0x00002009120075a7 */ /* 0x0022a4000802017f */
[----:B--2---:R-:W-:Y:S05]  /*97b0*/  @!P1 NANOSLEEP.SYNCS 0x989680 ;  /* 0x009896800000995d */ /* 0x004fea0003900000 */
[----:B------:R-:W2:Y:S02]  /*97c0*/  @!P1 SYNCS.PHASECHK.TRANS64 P1, [R18+URZ+0x20], R9 ;  /* 0x00002009120095a7 */ /* 0x000ea4000802007f */
[----:B--2---:R-:W-:Y:S05]  /*97d0*/  @!P1 BRA `(.L_x_173) ;  /* 0xfffffffc00f09947 */ /* 0x004fea000383ffff */
[----:B------:R-:W-:Y:S05]  /*97e0*/  BRA `(.L_x_193) ;  /* 0xfffffff000747947 */ /* 0x000fea000383ffff */
.L_x_182:
[----:B------:R-:W-:Y:S01]  /*97f0*/  BSSY B0, `(.L_x_194) ;  /* 0x0000006000007945 */ /* 0x000fe20003800000 */
[----:B------:R-:W-:-:S07]  /*9800*/  IMAD.MOV.U32 R0, RZ, RZ, -0x1 ;  /* 0xffffffffff007424 */ /* 0x000fce00078e00ff */
[----:B------:R-:W-:Y:S05]  /*9810*/  WARPSYNC.COLLECTIVE R0, `(.L_x_195) ;  /* 0x00000000000c7348 */ /* 0x000fea0003c00000 */
[----:B------:R-:W-:Y:S02]  /*9820*/  ELECT P1, UR62, PT ;  /* 0x00000000003e782f */ /* 0x000fe40003820000 */
[----:B------:R-:W-:Y:S01]  /*9830*/  MOV R0, UR62 ;  /* 0x0000003e00007c02 */ /* 0x000fe20008000f00 */
[----:B------:R-:W-:Y:S10]  /*9840*/  ENDCOLLECTIVE ;  /* 0x000000000000791b */ /* 0x000ff40003800000 */
.L_x_195:
[----:B------:R-:W-:Y:S05]  /*9850*/  BSYNC B0 ;  /* 0x0000000000007941 */ /* 0x000fea0003800000 */
.L_x_194:
[----:B------:R-:W-:Y:S01]  /*9860*/  PLOP3.LUT P0, PT, P1, PT, PT, 0x80, 0x0 ;  /* 0x000000000000781c */ /* 0x000fe20000f0f070 */
[----:B------:R-:W-:-:S12]  /*9870*/  BRA `(.L_x_196) ;  /* 0xfffffff800c47947 */ /* 0x000fd8000383ffff */
.L_x_186:
[----:B0-----:R0:W1:Y:S02]  /*9880*/  SYNCS.PHASECHK.TRANS64.TRYWAIT P0, [R7+URZ], R2 ;  /* 0x00000002070075a7 */ /* 0x001064000800017f */
[----:B-1----:R-:W-:Y:S05]  /*9890*/  @!P0 NANOSLEEP.SYNCS 0x989680 ;  /* 0x009896800000895d */ /* 0x002fea0003900000 */
[----:B------:R-:W1:Y:S02]  /*98a0*/  @!P0 SYNCS.PHASECHK.TRANS64 P0, [R7+URZ], R2 ;  /* 0x00000002070085a7 */ /* 0x000e64000800007f */
[----:B-1----:R-:W-:Y:S05]  /*98b0*/  @!P0 BRA `(.L_x_186) ;  /* 0xfffffffc00f08947 */ /* 0x002fea000383ffff */
[----:B------:R-:W-:Y:S05]  /*98c0*/  BRA `(.L_x_197) ;  /* 0xfffffffc00047947 */ /* 0x000fea000383ffff */
.L_x_187:
[----:B0-----:R0:W1:Y:S02]  /*98d0*/  SYNCS.PHASECHK.TRANS64.TRYWAIT P0, [R9+URZ], R4 ;  /* 0x00000004090075a7 */ /* 0x001064000800017f */
[----:B-1----:R-:W-:Y:S05]  /*98e0*/  @!P0 NANOSLEEP.SYNCS 0x989680 ;  /* 0x009896800000895d */ /* 0x002fea0003900000 */
[----:B------:R-:W1:Y:S02]  /*98f0*/  @!P0 SYNCS.PHASECHK.TRANS64 P0, [R9+URZ], R4 ;  /* 0x00000004090085a7 */ /* 0x000e64000800007f */
[----:B-1----:R-:W-:Y:S05]  /*9900*/  @!P0 BRA `(.L_x_187) ;  /* 0xfffffffc00f08947 */ /* 0x002fea000383ffff */
[----:B------:R-:W-:Y:S05]  /*9910*/  BRA `(.L_x_198) ;  /* 0xfffffffc00147947 */ /* 0x000fea000383ffff */
.L_x_188:
[----:B0-----:R0:W1:Y:S02]  /*9920*/  SYNCS.PHASECHK.TRANS64.TRYWAIT P0, [R6+URZ], R5 ;  /* 0x00000005060075a7 */ /* 0x001064000800017f */
[----:B-1----:R-:W-:Y:S05]  /*9930*/  @!P0 NANOSLEEP.SYNCS 0x989680 ;  /* 0x009896800000895d */ /* 0x002fea0003900000 */
[----:B------:R-:W1:Y:S02]  /*9940*/  @!P0 SYNCS.PHASECHK.TRANS64 P0, [R6+URZ], R5 ;  /* 0x00000005060085a7 */ /* 0x000e64000800007f */
[----:B-1----:R-:W-:Y:S05]  /*9950*/  @!P0 BRA `(.L_x_188) ;  /* 0xfffffffc00f08947 */ /* 0x002fea000383ffff */
[----:B------:R-:W-:Y:S05]  /*9960*/  BRA `(.L_x_199) ;  /* 0xfffffffc001c7947 */ /* 0x000fea000383ffff */
.L_x_200:
[----:B------:R-:W-:-:S00]  /*9970*/  BRA `(.L_x_200) ;  /* 0xfffffffc00fc7947 */ /* 0x000fc0000383ffff */
[----:B------:R-:W-:-:S00]  /*9980*/  NOP ;  /* 0x0000000000007918 */ /* 0x000fc00000000000 */
[----:B------:R-:W-:-:S00]  /*9990*/  NOP ;  /* 0x0000000000007918 */ /* 0x000fc00000000000 */
[----:B------:R-:W-:-:S00]  /*99a0*/  NOP ;  /* 0x0000000000007918 */ /* 0x000fc00000000000 */
[----:B------:R-:W-:-:S00]  /*99b0*/  NOP ;  /* 0x0000000000007918 */ /* 0x000fc00000000000 */
[----:B------:R-:W-:-:S00]  /*99c0*/  NOP ;  /* 0x0000000000007918 */ /* 0x000fc00000000000 */
[----:B------:R-:W-:-:S00]  /*99d0*/  NOP ;  /* 0x0000000000007918 */ /* 0x000fc00000000000 */
[----:B------:R-:W-:-:S00]  /*99e0*/  NOP ;  /* 0x0000000000007918 */ /* 0x000fc00000000000 */
[----:B------:R-:W-:-:S00]  /*99f0*/  NOP ;  /* 0x0000000000007918 */ /* 0x000fc00000000000 */
.L_x_201:


//--------------------- .nv.shared._ZN7cutlass13device_kernelINS_4gemm6kernel13GemmUniversalIN4cute5tupleIJiiiiEEENS1_10collective13CollectiveMmaINS1_37MainloopSm90TmaGmmaWarpSpecializedFP8ILi4ENS5_IJNS4_1CILi1EEESB_SB_EEENS1_35KernelTmaWarpSpecializedCooperativeEEENS5_IJNSA_ILi256EEENSA_ILi64EEENSA_ILi128EEEEEENS_12float_e5m2_tENS5_IJlSB_lEEESJ_SK_NS4_8TiledMMAINS4_8MMA_AtomIJNS4_4SM904GMMA30MMA_64x64x32_F32E5M2E5M2_SS_TNILNSO_7ScaleInE1ELSQ_1EEEEEENS4_6LayoutINS5_IJNSA_ILi2EEESB_SB_EEENS5_IJSB_NSA_ILi0EEESW_EEEEENS5_IJNS4_10UnderscoreESZ_SZ_EEEEENS4_13SM90_TMA_LOADENS4_14ComposedLayoutINS4_7SwizzleILi3ELi4ELi3EEENS4_18smem_ptr_flag_bitsILi8EEENST_INS5_IJNSA_ILi8EEESH_EEENS5_IJSH_SB_EEEEEEEvNS4_8identityES12_S1C_vS1D_EENS_8epilogue10collective6detail29Sm90TmaWarpSpecializedAdapterINS1G_15DefaultEpilogueISJ_SK_SK_NS1F_6thread17LinearCombinationISJ_Li1EffLNS1K_9ScaleType4KindE0ELNS_15FloatRoundStyleE2ESJ_EENS1_15EpilogueDefaultEEEEEvvEEEEvNT_6ParamsE --------------------------
	.section	.nv.shared._ZN7cutlass13device_kernelINS_4gemm6kernel13GemmUniversalIN4cute5tupleIJiiiiEEENS1_10collective13CollectiveMmaINS1_37MainloopSm90TmaGmmaWarpSpecializedFP8ILi4ENS5_IJNS4_1CILi1EEESB_SB_EEENS1_35KernelTmaWarpSpecializedCooperativeEEENS5_IJNSA_ILi256EEENSA_ILi64EEENSA_ILi128EEEEEENS_12float_e5m2_tENS5_IJlSB_lEEESJ_SK_NS4_8TiledMMAINS4_8MMA_AtomIJNS4_4SM904GMMA30MMA_64x64x32_F32E5M2E5M2_SS_TNILNSO_7ScaleInE1ELSQ_1EEEEEENS4_6LayoutINS5_IJNSA_ILi2EEESB_SB_EEENS5_IJSB_NSA_ILi0EEESW_EEEEENS5_IJNS4_10UnderscoreESZ_SZ_EEEEENS4_13SM90_TMA_LOADENS4_14ComposedLayoutINS4_7SwizzleILi3ELi4ELi3EEENS4_18smem_ptr_flag_bitsILi8EEENST_INS5_IJNSA_ILi8EEESH_EEENS5_IJSH_SB_EEEEEEEvNS4_8identityES12_S1C_vS1D_EENS_8epilogue10collective6detail29Sm90TmaWarpSpecializedAdapterINS1G_15DefaultEpilogueISJ_SK_SK_NS1F_6thread17LinearCombinationISJ_Li1EffLNS1K_9ScaleType4KindE0ELNS_15FloatRoundStyleE2ESJ_EENS1_15EpilogueDefaultEEEEEvvEEEEvNT_6ParamsE,"aw",@nobits
	.sectionflags	@""
	.align	16
	.zero		1024


//--------------------- .nv.shared.reserved.0     --------------------------
	.section	.nv.shared.reserved.0,"aw",@nobits
	.weak		__nv_reservedSMEM_offset_0_alias
	.size		__nv_reservedSMEM_offset_0_alias, 0, 0
	.other		__nv_reservedSMEM_offset_0_alias,@"STO_CUDA_RESERVED_SHARED STV_DEFAULT"
__nv_reservedSMEM_offset_0_alias:
	.zero		0


//--------------------- .nv.global                --------------------------
	.section	.nv.global,"aw",@nobits
.nv.global:
	.type		_ZN40_INTERNAL_49998f67_4_k_cu_2a947ea5_234214cute1_E,@object
	.size		_ZN40_INTERNAL_49998f67_4_k_cu_2a947ea5_234214cute1_E,(_ZN40_INTERNAL_49998f67_4_k_cu_2a947ea5_234214cuda3std3__45__cpo6cbeginE - _ZN40_INTERNAL_49998f67_4_k_cu_2a947ea5_234214cute1_E)
_ZN40_INTERNAL_49998f67_4_k_cu_2a947ea5_234214cute1_E:
	.zero		1
	.type		_ZN40_INTERNAL_49998f67_4_k_cu_2a947ea5_234214cuda3std3__45__cpo6cbeginE,@object
	.size		_ZN40_INTERNAL_49998f67_4_k_cu_2a947ea5_234214cuda3std3__45__cpo6cbeginE,(_ZN40_INTERNAL_49998f67_4_k_cu_2a947ea5_234214cuda3std3__48in_placeE - _ZN40_INTERNAL_49998f67_4_k_cu_2a947ea5_234214cuda3std3__45__cpo6cbeginE)
_ZN40_INTERNAL_49998f67_4_k_cu_2a947ea5_234214cuda3std3__45__cpo6cbeginE:
	.zero		1
	.type		_ZN40_INTERNAL_49998f67_4_k_cu_2a947ea5_234214cuda3std3__48in_placeE,@object
	.size		_ZN40_INTERNAL_49998f67_4_k_cu_2a947ea5_234214cuda3std3__48in_placeE,(_ZN40_INTERNAL_49998f67_4_k_cu_2a947ea5_234214cuda3std6ranges3__45__cpo9iter_moveE - _ZN40_INTERNAL_49998f67_4_k_cu_2a947ea5_234214cuda3std3__48in_placeE)
_ZN40_INTERNAL_49998f67_4_k_cu_2a947ea5_234214cuda3std3__48in_placeE:
	.zero		1
	.type		_ZN40_INTERNAL_49998f67_4_k_cu_2a947ea5_234214cuda3std6ranges3__45__cpo9iter_moveE,@object
	.size		_ZN40_INTERNAL_49998f67_4_k_cu_2a947ea5_234214cuda3std6ranges3__45__cpo9iter_moveE,(_ZN40_INTERNAL_49998f67_4_k_cu_2a947ea5_234214cuda3std3__45__cpo5beginE - _ZN40_INTERNAL_49998f67_4_k_cu_2a947ea5_234214cuda3std6ranges3__45__cpo9iter_moveE)
_ZN40_INTERNAL_49998f67_4_k_cu_2a947ea5_234214cuda3std6ranges3__45__cpo9iter_moveE:
	.zero		1
	.type		_ZN40_INTERNAL_49998f67_4_k_cu_2a947ea5_234214cuda3std3__45__cpo5beginE,@object
	.size		_ZN40_INTERNAL_49998f67_4_k_cu_2a947ea5_234214cuda3std3__45__cpo5beginE,(_ZN40_INTERNAL_49998f67_4_k_cu_2a947ea5_234214cuda3std3__442_GLOBAL__N__49998f67_4_k_cu_2a947ea5_234216ignoreE - _ZN40_INTERNAL_49998f67_4_k_cu_2a947ea5_234214cuda3std3__45__cpo5beginE)
_ZN40_INTERNAL_49998f67_4_k_cu_2a947ea5_234214cuda3std3__45__cpo5beginE:
	.zero		1
	.type		_ZN40_INTERNAL_49998f67_4_k_cu_2a947ea5_234214cuda3std3__442_GLOBAL__N__49998f67_4_k_cu_2a947ea5_234216ignoreE,@object
	.size		_ZN40_INTERNAL_49998f67_4_k_cu_2a947ea5_234214cuda3std3__442_GLOBAL__N__49998f67_4_k_cu_2a947ea5_234216ignoreE,(_ZN40_INTERNAL_49998f67_4_k_cu_2a947ea5_234214cute7productE - _ZN40_INTERNAL_49998f67_4_k_cu_2a947ea5_234214cuda3std3__442_GLOBAL__N__49998f67_4_k_cu_2a947ea5_234216ignoreE)
_ZN40_INTERNAL_49998f67_4_k_cu_2a947ea5_234214cuda3std3__442_GLOBAL__N__49998f67_4_k_cu_2a947ea5_234216ignoreE:
	.zero		1
	.type		_ZN40_INTERNAL_49998f67_4_k_cu_2a947ea5_234214cute7productE,@object
	.size		_ZN40_INTERNAL_49998f67_4_k_cu_2a947ea5_234214cute7productE,(_ZN40_INTERNAL_49998f67_4_k_cu_2a947ea5_234214cuda3std3__45__cpo3endE - _ZN40_INTERNAL_49998f67_4_k_cu_2a947ea5_234214cute7productE)
_ZN40_INTERNAL_49998f67_4_k_cu_2a947ea5_234214cute7productE:
	.zero		1
	.type		_ZN40_INTERNAL_49998f67_4_k_cu_2a947ea5_234214cuda3std3__45__cpo3endE,@object
	.size		_ZN40_INTERNAL_49998f67_4_k_cu_2a947ea5_234214cuda3std3__45__cpo3endE,(_ZN40_INTERNAL_49998f67_4_k_cu_2a947ea5_234214cuda3std3__419piecewise_constructE - _ZN40_INTERNAL_49998f67_4_k_cu_2a947ea5_234214cuda3std3__45__cpo3endE)
_ZN40_INTERNAL_49998f67_4_k_cu_2a947ea5_234214cuda3std3__45__cpo3endE:
	.zero		1
	.type		_ZN40_INTERNAL_49998f67_4_k_cu_2a947ea5_234214cuda3std3__419piecewise_constructE,@object
	.size		_ZN40_INTERNAL_49998f67_4_k_cu_2a947ea5_234214cuda3std3__419piecewise_constructE,(_ZN40_INTERNAL_49998f67_4_k_cu_2a947ea5_234214cuda3std3__45__cpo4cendE - _ZN40_INTERNAL_49998f67_4_k_cu_2a947ea5_234214cuda3std3__419piecewise_constructE)
_ZN40_INTERNAL_49998f67_4_k_cu_2a947ea5_234214cuda3std3__419piecewise_constructE:
	.zero		1
	.type		_ZN40_INTERNAL_49998f67_4_k_cu_2a947ea5_234214cuda3std3__45__cpo4cendE,@object
	.size		_ZN40_INTERNAL_49998f67_4_k_cu_2a947ea5_234214cuda3std3__45__cpo4cendE,(_ZN40_INTERNAL_49998f67_4_k_cu_2a947ea5_234214cuda3std6ranges3__45__cpo4swapE - _ZN40_INTERNAL_49998f67_4_k_cu_2a947ea5_234214cuda3std3__45__cpo4cendE)
_ZN40_INTERNAL_49998f67_4_k_cu_2a947ea5_234214cuda3std3__45__cpo4cendE:
	.zero		1
	.type		_ZN40_INTERNAL_49998f67_4_k_cu_2a947ea5_234214cuda3std6ranges3__45__cpo4swapE,@object
	.size		_ZN40_INTERNAL_49998f67_4_k_cu_2a947ea5_234214cuda3std6ranges3__45__cpo4swapE,(.L_7 - _ZN40_INTERNAL_49998f67_4_k_cu_2a947ea5_234214cuda3std6ranges3__45__cpo4swapE)
_ZN40_INTERNAL_49998f67_4_k_cu_2a947ea5_234214cuda3std6ranges3__45__cpo4swapE:
	.zero		1
.L_7:


//--------------------- .nv.constant0._ZN7cutlass13device_kernelINS_4gemm6kernel13GemmUniversalIN4cute5tupleIJiiiiEEENS1_10collective13CollectiveMmaINS1_37MainloopSm90TmaGmmaWarpSpecializedFP8ILi4ENS5_IJNS4_1CILi1EEESB_SB_EEENS1_35KernelTmaWarpSpecializedCooperativeEEENS5_IJNSA_ILi256EEENSA_ILi64EEENSA_ILi128EEEEEENS_12float_e5m2_tENS5_IJlSB_lEEESJ_SK_NS4_8TiledMMAINS4_8MMA_AtomIJNS4_4SM904GMMA30MMA_64x64x32_F32E5M2E5M2_SS_TNILNSO_7ScaleInE1ELSQ_1EEEEEENS4_6LayoutINS5_IJNSA_ILi2EEESB_SB_EEENS5_IJSB_NSA_ILi0EEESW_EEEEENS5_IJNS4_10UnderscoreESZ_SZ_EEEEENS4_13SM90_TMA_LOADENS4_14ComposedLayoutINS4_7SwizzleILi3ELi4ELi3EEENS4_18smem_ptr_flag_bitsILi8EEENST_INS5_IJNSA_ILi8EEESH_EEENS5_IJSH_SB_EEEEEEEvNS4_8identityES12_S1C_vS1D_EENS_8epilogue10collective6detail29Sm90TmaWarpSpecializedAdapterINS1G_15DefaultEpilogueISJ_SK_SK_NS1F_6thread17LinearCombinationISJ_Li1EffLNS1K_9ScaleType4KindE0ELNS_15FloatRoundStyleE2ESJ_EENS1_15EpilogueDefaultEEEEEvvEEEEvNT_6ParamsE --------------------------
	.section	.nv.constant0._ZN7cutlass13device_kernelINS_4gemm6kernel13GemmUniversalIN4cute5tupleIJiiiiEEENS1_10collective13CollectiveMmaINS1_37MainloopSm90TmaGmmaWarpSpecializedFP8ILi4ENS5_IJNS4_1CILi1EEESB_SB_EEENS1_35KernelTmaWarpSpecializedCooperativeEEENS5_IJNSA_ILi256EEENSA_ILi64EEENSA_ILi128EEEEEENS_12float_e5m2_tENS5_IJlSB_lEEESJ_SK_NS4_8TiledMMAINS4_8MMA_AtomIJNS4_4SM904GMMA30MMA_64x64x32_F32E5M2E5M2_SS_TNILNSO_7ScaleInE1ELSQ_1EEEEEENS4_6LayoutINS5_IJNSA_ILi2EEESB_SB_EEENS5_IJSB_NSA_ILi0EEESW_EEEEENS5_IJNS4_10UnderscoreESZ_SZ_EEEEENS4_13SM90_TMA_LOADENS4_14ComposedLayoutINS4_7SwizzleILi3ELi4ELi3EEENS4_18smem_ptr_flag_bitsILi8EEENST_INS5_IJNSA_ILi8EEESH_EEENS5_IJSH_SB_EEEEEEEvNS4_8identityES12_S1C_vS1D_EENS_8epilogue10collective6detail29Sm90TmaWarpSpecializedAdapterINS1G_15DefaultEpilogueISJ_SK_SK_NS1F_6thread17LinearCombinationISJ_Li1EffLNS1K_9ScaleType4KindE0ELNS_15FloatRoundStyleE2ESJ_EENS1_15EpilogueDefaultEEEEEvvEEEEvNT_6ParamsE,"a",@progbits
	.sectionflags	@""
	.align	4
.nv.constant0._ZN7cutlass13device_kernelINS_4gemm6kernel13GemmUniversalIN4cute5tupleIJiiiiEEENS1_10collective13CollectiveMmaINS1_37MainloopSm90TmaGmmaWarpSpecializedFP8ILi4ENS5_IJNS4_1CILi1EEESB_SB_EEENS1_35KernelTmaWarpSpecializedCooperativeEEENS5_IJNSA_ILi256EEENSA_ILi64EEENSA_ILi128EEEEEENS_12float_e5m2_tENS5_IJlSB_lEEESJ_SK_NS4_8TiledMMAINS4_8MMA_AtomIJNS4_4SM904GMMA30MMA_64x64x32_F32E5M2E5M2_SS_TNILNSO_7ScaleInE1ELSQ_1EEEEEENS4_6LayoutINS5_IJNSA_ILi2EEESB_SB_EEENS5_IJSB_NSA_ILi0EEESW_EEEEENS5_IJNS4_10UnderscoreESZ_SZ_EEEEENS4_13SM90_TMA_LOADENS4_14ComposedLayoutINS4_7SwizzleILi3ELi4ELi3EEENS4_18smem_ptr_flag_bitsILi8EEENST_INS5_IJNSA_ILi8EEESH_EEENS5_IJSH_SB_EEEEEEEvNS4_8identityES12_S1C_vS1D_EENS_8epilogue10collective6detail29Sm90TmaWarpSpecializedAdapterINS1G_15DefaultEpilogueISJ_SK_SK_NS1F_6thread17LinearCombinationISJ_Li1EffLNS1K_9ScaleType4KindE0ELNS_15FloatRoundStyleE2ESJ_EENS1_15EpilogueDefaultEEEEEvvEEEEvNT_6ParamsE:
	.zero		1664


//--------------------- SYMBOLS --------------------------

	.type		.nv.reservedSmem.offset0,@object
	.size		.nv.reservedSmem.offset0,0x4
